	.headerflags	@"EF_CUDA_TEXMODE_UNIFIED EF_CUDA_64BIT_ADDRESS EF_CUDA_SM86 EF_CUDA_VIRTUAL_SM(EF_CUDA_SM86)"
	.elftype	@"ET_EXEC"


//--------------------- .nv.info                  --------------------------
	.section	.nv.info,"",@"SHT_CUDA_INFO"
	.align	4


	//----- nvinfo : EIATTR_REGCOUNT
	.align		4
        /*0000*/ 	.byte	0x04, 0x2f
        /*0002*/ 	.short	(.L_1 - .L_0)
	.align		4
.L_0:
        /*0004*/ 	.word	index@(copy_n_1_to_256__kernel)
        /*0008*/ 	.word	0x00000023


	//----- nvinfo : EIATTR_MAX_STACK_SIZE
	.align		4
.L_1:
        /*000c*/ 	.byte	0x04, 0x23
        /*000e*/ 	.short	(.L_3 - .L_2)
	.align		4
.L_2:
        /*0010*/ 	.word	index@(copy_n_1_to_256__kernel)
        /*0014*/ 	.word	0x00000000


	//----- nvinfo : EIATTR_MIN_STACK_SIZE
	.align		4
.L_3:
        /*0018*/ 	.byte	0x04, 0x12
        /*001a*/ 	.short	(.L_5 - .L_4)
	.align		4
.L_4:
        /*001c*/ 	.word	index@(copy_n_1_to_256__kernel)
        /*0020*/ 	.word	0x00000000


	//----- nvinfo : EIATTR_FRAME_SIZE
	.align		4
.L_5:
        /*0024*/ 	.byte	0x04, 0x11
        /*0026*/ 	.short	(.L_7 - .L_6)
	.align		4
.L_6:
        /*0028*/ 	.word	index@(copy_n_1_to_256__kernel)
        /*002c*/ 	.word	0x00000000


	//----- nvinfo : EIATTR_REGCOUNT
	.align		4
.L_7:
        /*0030*/ 	.byte	0x04, 0x2f
        /*0032*/ 	.short	(.L_9 - .L_8)
	.align		4
.L_8:
        /*0034*/ 	.word	index@(copy_n_257_to_512__kernel)
        /*0038*/ 	.word	0x00000023


	//----- nvinfo : EIATTR_MAX_STACK_SIZE
	.align		4
.L_9:
        /*003c*/ 	.byte	0x04, 0x23
        /*003e*/ 	.short	(.L_11 - .L_10)
	.align		4
.L_10:
        /*0040*/ 	.word	index@(copy_n_257_to_512__kernel)
        /*0044*/ 	.word	0x00000000


	//----- nvinfo : EIATTR_MIN_STACK_SIZE
	.align		4
.L_11:
        /*0048*/ 	.byte	0x04, 0x12
        /*004a*/ 	.short	(.L_13 - .L_12)
	.align		4
.L_12:
        /*004c*/ 	.word	index@(copy_n_257_to_512__kernel)
        /*0050*/ 	.word	0x00000000


	//----- nvinfo : EIATTR_FRAME_SIZE
	.align		4
.L_13:
        /*0054*/ 	.byte	0x04, 0x11
        /*0056*/ 	.short	(.L_15 - .L_14)
	.align		4
.L_14:
        /*0058*/ 	.word	index@(copy_n_257_to_512__kernel)
        /*005c*/ 	.word	0x00000000


	//----- nvinfo : EIATTR_REGCOUNT
	.align		4
.L_15:
        /*0060*/ 	.byte	0x04, 0x2f
        /*0062*/ 	.short	(.L_17 - .L_16)
	.align		4
.L_16:
        /*0064*/ 	.word	index@(copy_n_513_to_768__kernel)
        /*0068*/ 	.word	0x00000024


	//----- nvinfo : EIATTR_MAX_STACK_SIZE
	.align		4
.L_17:
        /*006c*/ 	.byte	0x04, 0x23
        /*006e*/ 	.short	(.L_19 - .L_18)
	.align		4
.L_18:
        /*0070*/ 	.word	index@(copy_n_513_to_768__kernel)
        /*0074*/ 	.word	0x00000000


	//----- nvinfo : EIATTR_MIN_STACK_SIZE
	.align		4
.L_19:
        /*0078*/ 	.byte	0x04, 0x12
        /*007a*/ 	.short	(.L_21 - .L_20)
	.align		4
.L_20:
        /*007c*/ 	.word	index@(copy_n_513_to_768__kernel)
        /*0080*/ 	.word	0x00000000


	//----- nvinfo : EIATTR_FRAME_SIZE
	.align		4
.L_21:
        /*0084*/ 	.byte	0x04, 0x11
        /*0086*/ 	.short	(.L_23 - .L_22)
	.align		4
.L_22:
        /*0088*/ 	.word	index@(copy_n_513_to_768__kernel)
        /*008c*/ 	.word	0x00000000


	//----- nvinfo : EIATTR_REGCOUNT
	.align		4
.L_23:
        /*0090*/ 	.byte	0x04, 0x2f
        /*0092*/ 	.short	(.L_25 - .L_24)
	.align		4
.L_24:
        /*0094*/ 	.word	index@(copy_n_769_to_1024__kernel)
        /*0098*/ 	.word	0x00000023


	//----- nvinfo : EIATTR_MAX_STACK_SIZE
	.align		4
.L_25:
        /*009c*/ 	.byte	0x04, 0x23
        /*009e*/ 	.short	(.L_27 - .L_26)
	.align		4
.L_26:
        /*00a0*/ 	.word	index@(copy_n_769_to_1024__kernel)
        /*00a4*/ 	.word	0x00000000


	//----- nvinfo : EIATTR_MIN_STACK_SIZE
	.align		4
.L_27:
        /*00a8*/ 	.byte	0x04, 0x12
        /*00aa*/ 	.short	(.L_29 - .L_28)
	.align		4
.L_28:
        /*00ac*/ 	.word	index@(copy_n_769_to_1024__kernel)
        /*00b0*/ 	.word	0x00000000


	//----- nvinfo : EIATTR_FRAME_SIZE
	.align		4
.L_29:
        /*00b4*/ 	.byte	0x04, 0x11
        /*00b6*/ 	.short	(.L_31 - .L_30)
	.align		4
.L_30:
        /*00b8*/ 	.word	index@(copy_n_769_to_1024__kernel)
        /*00bc*/ 	.word	0x00000000


	//----- nvinfo : EIATTR_REGCOUNT
	.align		4
.L_31:
        /*00c0*/ 	.byte	0x04, 0x2f
        /*00c2*/ 	.short	(.L_33 - .L_32)
	.align		4
.L_32:
        /*00c4*/ 	.word	index@(copy_n_1025_to_1280__kernel)
        /*00c8*/ 	.word	0x00000024


	//----- nvinfo : EIATTR_MAX_STACK_SIZE
	.align		4
.L_33:
        /*00cc*/ 	.byte	0x04, 0x23
        /*00ce*/ 	.short	(.L_35 - .L_34)
	.align		4
.L_34:
        /*00d0*/ 	.word	index@(copy_n_1025_to_1280__kernel)
        /*00d4*/ 	.word	0x00000000


	//----- nvinfo : EIATTR_MIN_STACK_SIZE
	.align		4
.L_35:
        /*00d8*/ 	.byte	0x04, 0x12
        /*00da*/ 	.short	(.L_37 - .L_36)
	.align		4
.L_36:
        /*00dc*/ 	.word	index@(copy_n_1025_to_1280__kernel)
        /*00e0*/ 	.word	0x00000000


	//----- nvinfo : EIATTR_FRAME_SIZE
	.align		4
.L_37:
        /*00e4*/ 	.byte	0x04, 0x11
        /*00e6*/ 	.short	(.L_39 - .L_38)
	.align		4
.L_38:
        /*00e8*/ 	.word	index@(copy_n_1025_to_1280__kernel)
        /*00ec*/ 	.word	0x00000000


	//----- nvinfo : EIATTR_REGCOUNT
	.align		4
.L_39:
        /*00f0*/ 	.byte	0x04, 0x2f
        /*00f2*/ 	.short	(.L_41 - .L_40)
	.align		4
.L_40:
        /*00f4*/ 	.word	index@(copy_n_1281_to_1536__kernel)
        /*00f8*/ 	.word	0x00000024


	//----- nvinfo : EIATTR_MAX_STACK_SIZE
	.align		4
.L_41:
        /*00fc*/ 	.byte	0x04, 0x23
        /*00fe*/ 	.short	(.L_43 - .L_42)
	.align		4
.L_42:
        /*0100*/ 	.word	index@(copy_n_1281_to_1536__kernel)
        /*0104*/ 	.word	0x00000000


	//----- nvinfo : EIATTR_MIN_STACK_SIZE
	.align		4
.L_43:
        /*0108*/ 	.byte	0x04, 0x12
        /*010a*/ 	.short	(.L_45 - .L_44)
	.align		4
.L_44:
        /*010c*/ 	.word	index@(copy_n_1281_to_1536__kernel)
        /*0110*/ 	.word	0x00000000


	//----- nvinfo : EIATTR_FRAME_SIZE
	.align		4
.L_45:
        /*0114*/ 	.byte	0x04, 0x11
        /*0116*/ 	.short	(.L_47 - .L_46)
	.align		4
.L_46:
        /*0118*/ 	.word	index@(copy_n_1281_to_1536__kernel)
        /*011c*/ 	.word	0x00000000


	//----- nvinfo : EIATTR_REGCOUNT
	.align		4
.L_47:
        /*0120*/ 	.byte	0x04, 0x2f
        /*0122*/ 	.short	(.L_49 - .L_48)
	.align		4
.L_48:
        /*0124*/ 	.word	index@(copy_n_1537_to_1792__kernel)
        /*0128*/ 	.word	0x00000024


	//----- nvinfo : EIATTR_MAX_STACK_SIZE
	.align		4
.L_49:
        /*012c*/ 	.byte	0x04, 0x23
        /*012e*/ 	.short	(.L_51 - .L_50)
	.align		4
.L_50:
        /*0130*/ 	.word	index@(copy_n_1537_to_1792__kernel)
        /*0134*/ 	.word	0x00000000


	//----- nvinfo : EIATTR_MIN_STACK_SIZE
	.align		4
.L_51:
        /*0138*/ 	.byte	0x04, 0x12
        /*013a*/ 	.short	(.L_53 - .L_52)
	.align		4
.L_52:
        /*013c*/ 	.word	index@(copy_n_1537_to_1792__kernel)
        /*0140*/ 	.word	0x00000000


	//----- nvinfo : EIATTR_FRAME_SIZE
	.align		4
.L_53:
        /*0144*/ 	.byte	0x04, 0x11
        /*0146*/ 	.short	(.L_55 - .L_54)
	.align		4
.L_54:
        /*0148*/ 	.word	index@(copy_n_1537_to_1792__kernel)
        /*014c*/ 	.word	0x00000000


	//----- nvinfo : EIATTR_REGCOUNT
	.align		4
.L_55:
        /*0150*/ 	.byte	0x04, 0x2f
        /*0152*/ 	.short	(.L_57 - .L_56)
	.align		4
.L_56:
        /*0154*/ 	.word	index@(copy_n_1793_to_2048__kernel)
        /*0158*/ 	.word	0x00000023


	//----- nvinfo : EIATTR_MAX_STACK_SIZE
	.align		4
.L_57:
        /*015c*/ 	.byte	0x04, 0x23
        /*015e*/ 	.short	(.L_59 - .L_58)
	.align		4
.L_58:
        /*0160*/ 	.word	index@(copy_n_1793_to_2048__kernel)
        /*0164*/ 	.word	0x00000000


	//----- nvinfo : EIATTR_MIN_STACK_SIZE
	.align		4
.L_59:
        /*0168*/ 	.byte	0x04, 0x12
        /*016a*/ 	.short	(.L_61 - .L_60)
	.align		4
.L_60:
        /*016c*/ 	.word	index@(copy_n_1793_to_2048__kernel)
        /*0170*/ 	.word	0x00000000


	//----- nvinfo : EIATTR_FRAME_SIZE
	.align		4
.L_61:
        /*0174*/ 	.byte	0x04, 0x11
        /*0176*/ 	.short	(.L_63 - .L_62)
	.align		4
.L_62:
        /*0178*/ 	.word	index@(copy_n_1793_to_2048__kernel)
        /*017c*/ 	.word	0x00000000


	//----- nvinfo : EIATTR_REGCOUNT
	.align		4
.L_63:
        /*0180*/ 	.byte	0x04, 0x2f
        /*0182*/ 	.short	(.L_65 - .L_64)
	.align		4
.L_64:
        /*0184*/ 	.word	index@(copy_n_2049_to_2304__kernel)
        /*0188*/ 	.word	0x00000024


	//----- nvinfo : EIATTR_MAX_STACK_SIZE
	.align		4
.L_65:
        /*018c*/ 	.byte	0x04, 0x23
        /*018e*/ 	.short	(.L_67 - .L_66)
	.align		4
.L_66:
        /*0190*/ 	.word	index@(copy_n_2049_to_2304__kernel)
        /*0194*/ 	.word	0x00000000


	//----- nvinfo : EIATTR_MIN_STACK_SIZE
	.align		4
.L_67:
        /*0198*/ 	.byte	0x04, 0x12
        /*019a*/ 	.short	(.L_69 - .L_68)
	.align		4
.L_68:
        /*019c*/ 	.word	index@(copy_n_2049_to_2304__kernel)
        /*01a0*/ 	.word	0x00000000


	//----- nvinfo : EIATTR_FRAME_SIZE
	.align		4
.L_69:
        /*01a4*/ 	.byte	0x04, 0x11
        /*01a6*/ 	.short	(.L_71 - .L_70)
	.align		4
.L_70:
        /*01a8*/ 	.word	index@(copy_n_2049_to_2304__kernel)
        /*01ac*/ 	.word	0x00000000


	//----- nvinfo : EIATTR_REGCOUNT
	.align		4
.L_71:
        /*01b0*/ 	.byte	0x04, 0x2f
        /*01b2*/ 	.short	(.L_73 - .L_72)
	.align		4
.L_72:
        /*01b4*/ 	.word	index@(copy_n_2305_to_2560__kernel)
        /*01b8*/ 	.word	0x00000024


	//----- nvinfo : EIATTR_MAX_STACK_SIZE
	.align		4
.L_73:
        /*01bc*/ 	.byte	0x04, 0x23
        /*01be*/ 	.short	(.L_75 - .L_74)
	.align		4
.L_74:
        /*01c0*/ 	.word	index@(copy_n_2305_to_2560__kernel)
        /*01c4*/ 	.word	0x00000000


	//----- nvinfo : EIATTR_MIN_STACK_SIZE
	.align		4
.L_75:
        /*01c8*/ 	.byte	0x04, 0x12
        /*01ca*/ 	.short	(.L_77 - .L_76)
	.align		4
.L_76:
        /*01cc*/ 	.word	index@(copy_n_2305_to_2560__kernel)
        /*01d0*/ 	.word	0x00000000


	//----- nvinfo : EIATTR_FRAME_SIZE
	.align		4
.L_77:
        /*01d4*/ 	.byte	0x04, 0x11
        /*01d6*/ 	.short	(.L_79 - .L_78)
	.align		4
.L_78:
        /*01d8*/ 	.word	index@(copy_n_2305_to_2560__kernel)
        /*01dc*/ 	.word	0x00000000


	//----- nvinfo : EIATTR_REGCOUNT
	.align		4
.L_79:
        /*01e0*/ 	.byte	0x04, 0x2f
        /*01e2*/ 	.short	(.L_81 - .L_80)
	.align		4
.L_80:
        /*01e4*/ 	.word	index@(copy_n_2561_to_2816__kernel)
        /*01e8*/ 	.word	0x00000024


	//----- nvinfo : EIATTR_MAX_STACK_SIZE
	.align		4
.L_81:
        /*01ec*/ 	.byte	0x04, 0x23
        /*01ee*/ 	.short	(.L_83 - .L_82)
	.align		4
.L_82:
        /*01f0*/ 	.word	index@(copy_n_2561_to_2816__kernel)
        /*01f4*/ 	.word	0x00000000


	//----- nvinfo : EIATTR_MIN_STACK_SIZE
	.align		4
.L_83:
        /*01f8*/ 	.byte	0x04, 0x12
        /*01fa*/ 	.short	(.L_85 - .L_84)
	.align		4
.L_84:
        /*01fc*/ 	.word	index@(copy_n_2561_to_2816__kernel)
        /*0200*/ 	.word	0x00000000


	//----- nvinfo : EIATTR_FRAME_SIZE
	.align		4
.L_85:
        /*0204*/ 	.byte	0x04, 0x11
        /*0206*/ 	.short	(.L_87 - .L_86)
	.align		4
.L_86:
        /*0208*/ 	.word	index@(copy_n_2561_to_2816__kernel)
        /*020c*/ 	.word	0x00000000


	//----- nvinfo : EIATTR_REGCOUNT
	.align		4
.L_87:
        /*0210*/ 	.byte	0x04, 0x2f
        /*0212*/ 	.short	(.L_89 - .L_88)
	.align		4
.L_88:
        /*0214*/ 	.word	index@(copy_n_2817_to_3072__kernel)
        /*0218*/ 	.word	0x00000024


	//----- nvinfo : EIATTR_MAX_STACK_SIZE
	.align		4
.L_89:
        /*021c*/ 	.byte	0x04, 0x23
        /*021e*/ 	.short	(.L_91 - .L_90)
	.align		4
.L_90:
        /*0220*/ 	.word	index@(copy_n_2817_to_3072__kernel)
        /*0224*/ 	.word	0x00000000


	//----- nvinfo : EIATTR_MIN_STACK_SIZE
	.align		4
.L_91:
        /*0228*/ 	.byte	0x04, 0x12
        /*022a*/ 	.short	(.L_93 - .L_92)
	.align		4
.L_92:
        /*022c*/ 	.word	index@(copy_n_2817_to_3072__kernel)
        /*0230*/ 	.word	0x00000000


	//----- nvinfo : EIATTR_FRAME_SIZE
	.align		4
.L_93:
        /*0234*/ 	.byte	0x04, 0x11
        /*0236*/ 	.short	(.L_95 - .L_94)
	.align		4
.L_94:
        /*0238*/ 	.word	index@(copy_n_2817_to_3072__kernel)
        /*023c*/ 	.word	0x00000000


	//----- nvinfo : EIATTR_REGCOUNT
	.align		4
.L_95:
        /*0240*/ 	.byte	0x04, 0x2f
        /*0242*/ 	.short	(.L_97 - .L_96)
	.align		4
.L_96:
        /*0244*/ 	.word	index@(copy_n_3073_to_3328__kernel)
        /*0248*/ 	.word	0x00000024


	//----- nvinfo : EIATTR_MAX_STACK_SIZE
	.align		4
.L_97:
        /*024c*/ 	.byte	0x04, 0x23
        /*024e*/ 	.short	(.L_99 - .L_98)
	.align		4
.L_98:
        /*0250*/ 	.word	index@(copy_n_3073_to_3328__kernel)
        /*0254*/ 	.word	0x00000000


	//----- nvinfo : EIATTR_MIN_STACK_SIZE
	.align		4
.L_99:
        /*0258*/ 	.byte	0x04, 0x12
        /*025a*/ 	.short	(.L_101 - .L_100)
	.align		4
.L_100:
        /*025c*/ 	.word	index@(copy_n_3073_to_3328__kernel)
        /*0260*/ 	.word	0x00000000


	//----- nvinfo : EIATTR_FRAME_SIZE
	.align		4
.L_101:
        /*0264*/ 	.byte	0x04, 0x11
        /*0266*/ 	.short	(.L_103 - .L_102)
	.align		4
.L_102:
        /*0268*/ 	.word	index@(copy_n_3073_to_3328__kernel)
        /*026c*/ 	.word	0x00000000


	//----- nvinfo : EIATTR_REGCOUNT
	.align		4
.L_103:
        /*0270*/ 	.byte	0x04, 0x2f
        /*0272*/ 	.short	(.L_105 - .L_104)
	.align		4
.L_104:
        /*0274*/ 	.word	index@(copy_n_3329_to_3584__kernel)
        /*0278*/ 	.word	0x00000024


	//----- nvinfo : EIATTR_MAX_STACK_SIZE
	.align		4
.L_105:
        /*027c*/ 	.byte	0x04, 0x23
        /*027e*/ 	.short	(.L_107 - .L_106)
	.align		4
.L_106:
        /*0280*/ 	.word	index@(copy_n_3329_to_3584__kernel)
        /*0284*/ 	.word	0x00000000


	//----- nvinfo : EIATTR_MIN_STACK_SIZE
	.align		4
.L_107:
        /*0288*/ 	.byte	0x04, 0x12
        /*028a*/ 	.short	(.L_109 - .L_108)
	.align		4
.L_108:
        /*028c*/ 	.word	index@(copy_n_3329_to_3584__kernel)
        /*0290*/ 	.word	0x00000000


	//----- nvinfo : EIATTR_FRAME_SIZE
	.align		4
.L_109:
        /*0294*/ 	.byte	0x04, 0x11
        /*0296*/ 	.short	(.L_111 - .L_110)
	.align		4
.L_110:
        /*0298*/ 	.word	index@(copy_n_3329_to_3584__kernel)
        /*029c*/ 	.word	0x00000000


	//----- nvinfo : EIATTR_REGCOUNT
	.align		4
.L_111:
        /*02a0*/ 	.byte	0x04, 0x2f
        /*02a2*/ 	.short	(.L_113 - .L_112)
	.align		4
.L_112:
        /*02a4*/ 	.word	index@(copy_n_3585_to_3840__kernel)
        /*02a8*/ 	.word	0x00000024


	//----- nvinfo : EIATTR_MAX_STACK_SIZE
	.align		4
.L_113:
        /*02ac*/ 	.byte	0x04, 0x23
        /*02ae*/ 	.short	(.L_115 - .L_114)
	.align		4
.L_114:
        /*02b0*/ 	.word	index@(copy_n_3585_to_3840__kernel)
        /*02b4*/ 	.word	0x00000000


	//----- nvinfo : EIATTR_MIN_STACK_SIZE
	.align		4
.L_115:
        /*02b8*/ 	.byte	0x04, 0x12
        /*02ba*/ 	.short	(.L_117 - .L_116)
	.align		4
.L_116:
        /*02bc*/ 	.word	index@(copy_n_3585_to_3840__kernel)
        /*02c0*/ 	.word	0x00000000


	//----- nvinfo : EIATTR_FRAME_SIZE
	.align		4
.L_117:
        /*02c4*/ 	.byte	0x04, 0x11
        /*02c6*/ 	.short	(.L_119 - .L_118)
	.align		4
.L_118:
        /*02c8*/ 	.word	index@(copy_n_3585_to_3840__kernel)
        /*02cc*/ 	.word	0x00000000


	//----- nvinfo : EIATTR_REGCOUNT
	.align		4
.L_119:
        /*02d0*/ 	.byte	0x04, 0x2f
        /*02d2*/ 	.short	(.L_121 - .L_120)
	.align		4
.L_120:
        /*02d4*/ 	.word	index@(copy_n_3841_to_4096__kernel)
        /*02d8*/ 	.word	0x00000023


	//----- nvinfo : EIATTR_MAX_STACK_SIZE
	.align		4
.L_121:
        /*02dc*/ 	.byte	0x04, 0x23
        /*02de*/ 	.short	(.L_123 - .L_122)
	.align		4
.L_122:
        /*02e0*/ 	.word	index@(copy_n_3841_to_4096__kernel)
        /*02e4*/ 	.word	0x00000000


	//----- nvinfo : EIATTR_MIN_STACK_SIZE
	.align		4
.L_123:
        /*02e8*/ 	.byte	0x04, 0x12
        /*02ea*/ 	.short	(.L_125 - .L_124)
	.align		4
.L_124:
        /*02ec*/ 	.word	index@(copy_n_3841_to_4096__kernel)
        /*02f0*/ 	.word	0x00000000


	//----- nvinfo : EIATTR_FRAME_SIZE
	.align		4
.L_125:
        /*02f4*/ 	.byte	0x04, 0x11
        /*02f6*/ 	.short	(.L_127 - .L_126)
	.align		4
.L_126:
        /*02f8*/ 	.word	index@(copy_n_3841_to_4096__kernel)
        /*02fc*/ 	.word	0x00000000
.L_127:


//--------------------- .nv.info.copy_n_3841_to_4096__kernel --------------------------
	.section	.nv.info.copy_n_3841_to_4096__kernel,"",@"SHT_CUDA_INFO"
	.align	4


	//----- nvinfo : EIATTR_CUDA_API_VERSION
	.align		4
        /*0000*/ 	.byte	0x04, 0x37
        /*0002*/ 	.short	(.L_129 - .L_128)
.L_128:
        /*0004*/ 	.word	0x00000076


	//----- nvinfo : EIATTR_SW2861232_WAR
	.align		4
.L_129:
        /*0008*/ 	.byte	0x01, 0x35
	.zero		2


	//----- nvinfo : EIATTR_PARAM_CBANK
	.align		4
        /*000c*/ 	.byte	0x04, 0x0a
        /*000e*/ 	.short	(.L_131 - .L_130)
	.align		4
.L_130:
        /*0010*/ 	.word	index@(.nv.constant0.copy_n_3841_to_4096__kernel)
        /*0014*/ 	.short	0x0160
        /*0016*/ 	.short	0x0018


	//----- nvinfo : EIATTR_CBANK_PARAM_SIZE
	.align		4
.L_131:
        /*0018*/ 	.byte	0x03, 0x19
        /*001a*/ 	.short	0x0018


	//----- nvinfo : EIATTR_KPARAM_INFO
	.align		4
        /*001c*/ 	.byte	0x04, 0x17
        /*001e*/ 	.short	(.L_133 - .L_132)
.L_132:
        /*0020*/ 	.word	0x00000000
        /*0024*/ 	.short	0x0002
        /*0026*/ 	.short	0x0010
        /*0028*/ 	.byte	0x00, 0xf0, 0x21, 0x00


	//----- nvinfo : EIATTR_KPARAM_INFO
	.align		4
.L_133:
        /*002c*/ 	.byte	0x04, 0x17
        /*002e*/ 	.short	(.L_135 - .L_134)
.L_134:
        /*0030*/ 	.word	0x00000000
        /*0034*/ 	.short	0x0001
        /*0036*/ 	.short	0x0008
        /*0038*/ 	.byte	0x00, 0xf0, 0x21, 0x00


	//----- nvinfo : EIATTR_KPARAM_INFO
	.align		4
.L_135:
        /*003c*/ 	.byte	0x04, 0x17
        /*003e*/ 	.short	(.L_137 - .L_136)
.L_136:
        /*0040*/ 	.word	0x00000000
        /*0044*/ 	.short	0x0000
        /*0046*/ 	.short	0x0000
        /*0048*/ 	.byte	0x00, 0xf0, 0x21, 0x00


	//----- nvinfo : EIATTR_MAXREG_COUNT
	.align		4
.L_137:
        /*004c*/ 	.byte	0x03, 0x1b
        /*004e*/ 	.short	0x00ff


	//----- nvinfo : EIATTR_EXIT_INSTR_OFFSETS
	.align		4
        /*0050*/ 	.byte	0x04, 0x1c
        /*0052*/ 	.short	(.L_139 - .L_138)


	//   ....[0]....
.L_138:
        /*0054*/ 	.word	0x00000070


	//   ....[1]....
        /*0058*/ 	.word	0x00000560


	//   ....[2]....
        /*005c*/ 	.word	0x00000860


	//----- nvinfo : EIATTR_MAX_THREADS
	.align		4
.L_139:
        /*0060*/ 	.byte	0x04, 0x05
        /*0062*/ 	.short	(.L_141 - .L_140)
.L_140:
        /*0064*/ 	.word	0x00000100
        /*0068*/ 	.word	0x00000001
        /*006c*/ 	.word	0x00000001
.L_141:


//--------------------- .nv.info.copy_n_3585_to_3840__kernel --------------------------
	.section	.nv.info.copy_n_3585_to_3840__kernel,"",@"SHT_CUDA_INFO"
	.align	4


	//----- nvinfo : EIATTR_CUDA_API_VERSION
	.align		4
        /*0000*/ 	.byte	0x04, 0x37
        /*0002*/ 	.short	(.L_143 - .L_142)
.L_142:
        /*0004*/ 	.word	0x00000076


	//----- nvinfo : EIATTR_SW2861232_WAR
	.align		4
.L_143:
        /*0008*/ 	.byte	0x01, 0x35
	.zero		2


	//----- nvinfo : EIATTR_PARAM_CBANK
	.align		4
        /*000c*/ 	.byte	0x04, 0x0a
        /*000e*/ 	.short	(.L_145 - .L_144)
	.align		4
.L_144:
        /*0010*/ 	.word	index@(.nv.constant0.copy_n_3585_to_3840__kernel)
        /*0014*/ 	.short	0x0160
        /*0016*/ 	.short	0x0018


	//----- nvinfo : EIATTR_CBANK_PARAM_SIZE
	.align		4
.L_145:
        /*0018*/ 	.byte	0x03, 0x19
        /*001a*/ 	.short	0x0018


	//----- nvinfo : EIATTR_KPARAM_INFO
	.align		4
        /*001c*/ 	.byte	0x04, 0x17
        /*001e*/ 	.short	(.L_147 - .L_146)
.L_146:
        /*0020*/ 	.word	0x00000000
        /*0024*/ 	.short	0x0002
        /*0026*/ 	.short	0x0010
        /*0028*/ 	.byte	0x00, 0xf0, 0x21, 0x00


	//----- nvinfo : EIATTR_KPARAM_INFO
	.align		4
.L_147:
        /*002c*/ 	.byte	0x04, 0x17
        /*002e*/ 	.short	(.L_149 - .L_148)
.L_148:
        /*0030*/ 	.word	0x00000000
        /*0034*/ 	.short	0x0001
        /*0036*/ 	.short	0x0008
        /*0038*/ 	.byte	0x00, 0xf0, 0x21, 0x00


	//----- nvinfo : EIATTR_KPARAM_INFO
	.align		4
.L_149:
        /*003c*/ 	.byte	0x04, 0x17
        /*003e*/ 	.short	(.L_151 - .L_150)
.L_150:
        /*0040*/ 	.word	0x00000000
        /*0044*/ 	.short	0x0000
        /*0046*/ 	.short	0x0000
        /*0048*/ 	.byte	0x00, 0xf0, 0x21, 0x00


	//----- nvinfo : EIATTR_MAXREG_COUNT
	.align		4
.L_151:
        /*004c*/ 	.byte	0x03, 0x1b
        /*004e*/ 	.short	0x00ff


	//----- nvinfo : EIATTR_EXIT_INSTR_OFFSETS
	.align		4
        /*0050*/ 	.byte	0x04, 0x1c
        /*0052*/ 	.short	(.L_153 - .L_152)


	//   ....[0]....
.L_152:
        /*0054*/ 	.word	0x000001e0


	//   ....[1]....
        /*0058*/ 	.word	0x00000670


	//   ....[2]....
        /*005c*/ 	.word	0x00000970


	//----- nvinfo : EIATTR_MAX_THREADS
	.align		4
.L_153:
        /*0060*/ 	.byte	0x04, 0x05
        /*0062*/ 	.short	(.L_155 - .L_154)
.L_154:
        /*0064*/ 	.word	0x00000100
        /*0068*/ 	.word	0x00000001
        /*006c*/ 	.word	0x00000001
.L_155:


//--------------------- .nv.info.copy_n_3329_to_3584__kernel --------------------------
	.section	.nv.info.copy_n_3329_to_3584__kernel,"",@"SHT_CUDA_INFO"
	.align	4


	//----- nvinfo : EIATTR_CUDA_API_VERSION
	.align		4
        /*0000*/ 	.byte	0x04, 0x37
        /*0002*/ 	.short	(.L_157 - .L_156)
.L_156:
        /*0004*/ 	.word	0x00000076


	//----- nvinfo : EIATTR_SW2861232_WAR
	.align		4
.L_157:
        /*0008*/ 	.byte	0x01, 0x35
	.zero		2


	//----- nvinfo : EIATTR_PARAM_CBANK
	.align		4
        /*000c*/ 	.byte	0x04, 0x0a
        /*000e*/ 	.short	(.L_159 - .L_158)
	.align		4
.L_158:
        /*0010*/ 	.word	index@(.nv.constant0.copy_n_3329_to_3584__kernel)
        /*0014*/ 	.short	0x0160
        /*0016*/ 	.short	0x0018


	//----- nvinfo : EIATTR_CBANK_PARAM_SIZE
	.align		4
.L_159:
        /*0018*/ 	.byte	0x03, 0x19
        /*001a*/ 	.short	0x0018


	//----- nvinfo : EIATTR_KPARAM_INFO
	.align		4
        /*001c*/ 	.byte	0x04, 0x17
        /*001e*/ 	.short	(.L_161 - .L_160)
.L_160:
        /*0020*/ 	.word	0x00000000
        /*0024*/ 	.short	0x0002
        /*0026*/ 	.short	0x0010
        /*0028*/ 	.byte	0x00, 0xf0, 0x21, 0x00


	//----- nvinfo : EIATTR_KPARAM_INFO
	.align		4
.L_161:
        /*002c*/ 	.byte	0x04, 0x17
        /*002e*/ 	.short	(.L_163 - .L_162)
.L_162:
        /*0030*/ 	.word	0x00000000
        /*0034*/ 	.short	0x0001
        /*0036*/ 	.short	0x0008
        /*0038*/ 	.byte	0x00, 0xf0, 0x21, 0x00


	//----- nvinfo : EIATTR_KPARAM_INFO
	.align		4
.L_163:
        /*003c*/ 	.byte	0x04, 0x17
        /*003e*/ 	.short	(.L_165 - .L_164)
.L_164:
        /*0040*/ 	.word	0x00000000
        /*0044*/ 	.short	0x0000
        /*0046*/ 	.short	0x0000
        /*0048*/ 	.byte	0x00, 0xf0, 0x21, 0x00


	//----- nvinfo : EIATTR_MAXREG_COUNT
	.align		4
.L_165:
        /*004c*/ 	.byte	0x03, 0x1b
        /*004e*/ 	.short	0x00ff


	//----- nvinfo : EIATTR_EXIT_INSTR_OFFSETS
	.align		4
        /*0050*/ 	.byte	0x04, 0x1c
        /*0052*/ 	.short	(.L_167 - .L_166)


	//   ....[0]....
.L_166:
        /*0054*/ 	.word	0x000001c0


	//   ....[1]....
        /*0058*/ 	.word	0x00000650


	//   ....[2]....
        /*005c*/ 	.word	0x00000950


	//----- nvinfo : EIATTR_MAX_THREADS
	.align		4
.L_167:
        /*0060*/ 	.byte	0x04, 0x05
        /*0062*/ 	.short	(.L_169 - .L_168)
.L_168:
        /*0064*/ 	.word	0x00000100
        /*0068*/ 	.word	0x00000001
        /*006c*/ 	.word	0x00000001
.L_169:


//--------------------- .nv.info.copy_n_3073_to_3328__kernel --------------------------
	.section	.nv.info.copy_n_3073_to_3328__kernel,"",@"SHT_CUDA_INFO"
	.align	4


	//----- nvinfo : EIATTR_CUDA_API_VERSION
	.align		4
        /*0000*/ 	.byte	0x04, 0x37
        /*0002*/ 	.short	(.L_171 - .L_170)
.L_170:
        /*0004*/ 	.word	0x00000076


	//----- nvinfo : EIATTR_SW2861232_WAR
	.align		4
.L_171:
        /*0008*/ 	.byte	0x01, 0x35
	.zero		2


	//----- nvinfo : EIATTR_PARAM_CBANK
	.align		4
        /*000c*/ 	.byte	0x04, 0x0a
        /*000e*/ 	.short	(.L_173 - .L_172)
	.align		4
.L_172:
        /*0010*/ 	.word	index@(.nv.constant0.copy_n_3073_to_3328__kernel)
        /*0014*/ 	.short	0x0160
        /*0016*/ 	.short	0x0018


	//----- nvinfo : EIATTR_CBANK_PARAM_SIZE
	.align		4
.L_173:
        /*0018*/ 	.byte	0x03, 0x19
        /*001a*/ 	.short	0x0018


	//----- nvinfo : EIATTR_KPARAM_INFO
	.align		4
        /*001c*/ 	.byte	0x04, 0x17
        /*001e*/ 	.short	(.L_175 - .L_174)
.L_174:
        /*0020*/ 	.word	0x00000000
        /*0024*/ 	.short	0x0002
        /*0026*/ 	.short	0x0010
        /*0028*/ 	.byte	0x00, 0xf0, 0x21, 0x00


	//----- nvinfo : EIATTR_KPARAM_INFO
	.align		4
.L_175:
        /*002c*/ 	.byte	0x04, 0x17
        /*002e*/ 	.short	(.L_177 - .L_176)
.L_176:
        /*0030*/ 	.word	0x00000000
        /*0034*/ 	.short	0x0001
        /*0036*/ 	.short	0x0008
        /*0038*/ 	.byte	0x00, 0xf0, 0x21, 0x00


	//----- nvinfo : EIATTR_KPARAM_INFO
	.align		4
.L_177:
        /*003c*/ 	.byte	0x04, 0x17
        /*003e*/ 	.short	(.L_179 - .L_178)
.L_178:
        /*0040*/ 	.word	0x00000000
        /*0044*/ 	.short	0x0000
        /*0046*/ 	.short	0x0000
        /*0048*/ 	.byte	0x00, 0xf0, 0x21, 0x00


	//----- nvinfo : EIATTR_MAXREG_COUNT
	.align		4
.L_179:
        /*004c*/ 	.byte	0x03, 0x1b
        /*004e*/ 	.short	0x00ff


	//----- nvinfo : EIATTR_EXIT_INSTR_OFFSETS
	.align		4
        /*0050*/ 	.byte	0x04, 0x1c
        /*0052*/ 	.short	(.L_181 - .L_180)


	//   ....[0]....
.L_180:
        /*0054*/ 	.word	0x000001c0


	//   ....[1]....
        /*0058*/ 	.word	0x00000650


	//   ....[2]....
        /*005c*/ 	.word	0x00000950


	//----- nvinfo : EIATTR_MAX_THREADS
	.align		4
.L_181:
        /*0060*/ 	.byte	0x04, 0x05
        /*0062*/ 	.short	(.L_183 - .L_182)
.L_182:
        /*0064*/ 	.word	0x00000100
        /*0068*/ 	.word	0x00000001
        /*006c*/ 	.word	0x00000001
.L_183:


//--------------------- .nv.info.copy_n_2817_to_3072__kernel --------------------------
	.section	.nv.info.copy_n_2817_to_3072__kernel,"",@"SHT_CUDA_INFO"
	.align	4


	//----- nvinfo : EIATTR_CUDA_API_VERSION
	.align		4
        /*0000*/ 	.byte	0x04, 0x37
        /*0002*/ 	.short	(.L_185 - .L_184)
.L_184:
        /*0004*/ 	.word	0x00000076


	//----- nvinfo : EIATTR_SW2861232_WAR
	.align		4
.L_185:
        /*0008*/ 	.byte	0x01, 0x35
	.zero		2


	//----- nvinfo : EIATTR_PARAM_CBANK
	.align		4
        /*000c*/ 	.byte	0x04, 0x0a
        /*000e*/ 	.short	(.L_187 - .L_186)
	.align		4
.L_186:
        /*0010*/ 	.word	index@(.nv.constant0.copy_n_2817_to_3072__kernel)
        /*0014*/ 	.short	0x0160
        /*0016*/ 	.short	0x0018


	//----- nvinfo : EIATTR_CBANK_PARAM_SIZE
	.align		4
.L_187:
        /*0018*/ 	.byte	0x03, 0x19
        /*001a*/ 	.short	0x0018


	//----- nvinfo : EIATTR_KPARAM_INFO
	.align		4
        /*001c*/ 	.byte	0x04, 0x17
        /*001e*/ 	.short	(.L_189 - .L_188)
.L_188:
        /*0020*/ 	.word	0x00000000
        /*0024*/ 	.short	0x0002
        /*0026*/ 	.short	0x0010
        /*0028*/ 	.byte	0x00, 0xf0, 0x21, 0x00


	//----- nvinfo : EIATTR_KPARAM_INFO
	.align		4
.L_189:
        /*002c*/ 	.byte	0x04, 0x17
        /*002e*/ 	.short	(.L_191 - .L_190)
.L_190:
        /*0030*/ 	.word	0x00000000
        /*0034*/ 	.short	0x0001
        /*0036*/ 	.short	0x0008
        /*0038*/ 	.byte	0x00, 0xf0, 0x21, 0x00


	//----- nvinfo : EIATTR_KPARAM_INFO
	.align		4
.L_191:
        /*003c*/ 	.byte	0x04, 0x17
        /*003e*/ 	.short	(.L_193 - .L_192)
.L_192:
        /*0040*/ 	.word	0x00000000
        /*0044*/ 	.short	0x0000
        /*0046*/ 	.short	0x0000
        /*0048*/ 	.byte	0x00, 0xf0, 0x21, 0x00


	//----- nvinfo : EIATTR_MAXREG_COUNT
	.align		4
.L_193:
        /*004c*/ 	.byte	0x03, 0x1b
        /*004e*/ 	.short	0x00ff


	//----- nvinfo : EIATTR_EXIT_INSTR_OFFSETS
	.align		4
        /*0050*/ 	.byte	0x04, 0x1c
        /*0052*/ 	.short	(.L_195 - .L_194)


	//   ....[0]....
.L_194:
        /*0054*/ 	.word	0x000001c0


	//   ....[1]....
        /*0058*/ 	.word	0x00000650


	//   ....[2]....
        /*005c*/ 	.word	0x00000950


	//----- nvinfo : EIATTR_MAX_THREADS
	.align		4
.L_195:
        /*0060*/ 	.byte	0x04, 0x05
        /*0062*/ 	.short	(.L_197 - .L_196)
.L_196:
        /*0064*/ 	.word	0x00000100
        /*0068*/ 	.word	0x00000001
        /*006c*/ 	.word	0x00000001
.L_197:


//--------------------- .nv.info.copy_n_2561_to_2816__kernel --------------------------
	.section	.nv.info.copy_n_2561_to_2816__kernel,"",@"SHT_CUDA_INFO"
	.align	4


	//----- nvinfo : EIATTR_CUDA_API_VERSION
	.align		4
        /*0000*/ 	.byte	0x04, 0x37
        /*0002*/ 	.short	(.L_199 - .L_198)
.L_198:
        /*0004*/ 	.word	0x00000076


	//----- nvinfo : EIATTR_SW2861232_WAR
	.align		4
.L_199:
        /*0008*/ 	.byte	0x01, 0x35
	.zero		2


	//----- nvinfo : EIATTR_PARAM_CBANK
	.align		4
        /*000c*/ 	.byte	0x04, 0x0a
        /*000e*/ 	.short	(.L_201 - .L_200)
	.align		4
.L_200:
        /*0010*/ 	.word	index@(.nv.constant0.copy_n_2561_to_2816__kernel)
        /*0014*/ 	.short	0x0160
        /*0016*/ 	.short	0x0018


	//----- nvinfo : EIATTR_CBANK_PARAM_SIZE
	.align		4
.L_201:
        /*0018*/ 	.byte	0x03, 0x19
        /*001a*/ 	.short	0x0018


	//----- nvinfo : EIATTR_KPARAM_INFO
	.align		4
        /*001c*/ 	.byte	0x04, 0x17
        /*001e*/ 	.short	(.L_203 - .L_202)
.L_202:
        /*0020*/ 	.word	0x00000000
        /*0024*/ 	.short	0x0002
        /*0026*/ 	.short	0x0010
        /*0028*/ 	.byte	0x00, 0xf0, 0x21, 0x00


	//----- nvinfo : EIATTR_KPARAM_INFO
	.align		4
.L_203:
        /*002c*/ 	.byte	0x04, 0x17
        /*002e*/ 	.short	(.L_205 - .L_204)
.L_204:
        /*0030*/ 	.word	0x00000000
        /*0034*/ 	.short	0x0001
        /*0036*/ 	.short	0x0008
        /*0038*/ 	.byte	0x00, 0xf0, 0x21, 0x00


	//----- nvinfo : EIATTR_KPARAM_INFO
	.align		4
.L_205:
        /*003c*/ 	.byte	0x04, 0x17
        /*003e*/ 	.short	(.L_207 - .L_206)
.L_206:
        /*0040*/ 	.word	0x00000000
        /*0044*/ 	.short	0x0000
        /*0046*/ 	.short	0x0000
        /*0048*/ 	.byte	0x00, 0xf0, 0x21, 0x00


	//----- nvinfo : EIATTR_MAXREG_COUNT
	.align		4
.L_207:
        /*004c*/ 	.byte	0x03, 0x1b
        /*004e*/ 	.short	0x00ff


	//----- nvinfo : EIATTR_EXIT_INSTR_OFFSETS
	.align		4
        /*0050*/ 	.byte	0x04, 0x1c
        /*0052*/ 	.short	(.L_209 - .L_208)


	//   ....[0]....
.L_208:
        /*0054*/ 	.word	0x000001c0


	//   ....[1]....
        /*0058*/ 	.word	0x00000650


	//   ....[2]....
        /*005c*/ 	.word	0x00000950


	//----- nvinfo : EIATTR_MAX_THREADS
	.align		4
.L_209:
        /*0060*/ 	.byte	0x04, 0x05
        /*0062*/ 	.short	(.L_211 - .L_210)
.L_210:
        /*0064*/ 	.word	0x00000100
        /*0068*/ 	.word	0x00000001
        /*006c*/ 	.word	0x00000001
.L_211:


//--------------------- .nv.info.copy_n_2305_to_2560__kernel --------------------------
	.section	.nv.info.copy_n_2305_to_2560__kernel,"",@"SHT_CUDA_INFO"
	.align	4


	//----- nvinfo : EIATTR_CUDA_API_VERSION
	.align		4
        /*0000*/ 	.byte	0x04, 0x37
        /*0002*/ 	.short	(.L_213 - .L_212)
.L_212:
        /*0004*/ 	.word	0x00000076


	//----- nvinfo : EIATTR_SW2861232_WAR
	.align		4
.L_213:
        /*0008*/ 	.byte	0x01, 0x35
	.zero		2


	//----- nvinfo : EIATTR_PARAM_CBANK
	.align		4
        /*000c*/ 	.byte	0x04, 0x0a
        /*000e*/ 	.short	(.L_215 - .L_214)
	.align		4
.L_214:
        /*0010*/ 	.word	index@(.nv.constant0.copy_n_2305_to_2560__kernel)
        /*0014*/ 	.short	0x0160
        /*0016*/ 	.short	0x0018


	//----- nvinfo : EIATTR_CBANK_PARAM_SIZE
	.align		4
.L_215:
        /*0018*/ 	.byte	0x03, 0x19
        /*001a*/ 	.short	0x0018


	//----- nvinfo : EIATTR_KPARAM_INFO
	.align		4
        /*001c*/ 	.byte	0x04, 0x17
        /*001e*/ 	.short	(.L_217 - .L_216)
.L_216:
        /*0020*/ 	.word	0x00000000
        /*0024*/ 	.short	0x0002
        /*0026*/ 	.short	0x0010
        /*0028*/ 	.byte	0x00, 0xf0, 0x21, 0x00


	//----- nvinfo : EIATTR_KPARAM_INFO
	.align		4
.L_217:
        /*002c*/ 	.byte	0x04, 0x17
        /*002e*/ 	.short	(.L_219 - .L_218)
.L_218:
        /*0030*/ 	.word	0x00000000
        /*0034*/ 	.short	0x0001
        /*0036*/ 	.short	0x0008
        /*0038*/ 	.byte	0x00, 0xf0, 0x21, 0x00


	//----- nvinfo : EIATTR_KPARAM_INFO
	.align		4
.L_219:
        /*003c*/ 	.byte	0x04, 0x17
        /*003e*/ 	.short	(.L_221 - .L_220)
.L_220:
        /*0040*/ 	.word	0x00000000
        /*0044*/ 	.short	0x0000
        /*0046*/ 	.short	0x0000
        /*0048*/ 	.byte	0x00, 0xf0, 0x21, 0x00


	//----- nvinfo : EIATTR_MAXREG_COUNT
	.align		4
.L_221:
        /*004c*/ 	.byte	0x03, 0x1b
        /*004e*/ 	.short	0x00ff


	//----- nvinfo : EIATTR_EXIT_INSTR_OFFSETS
	.align		4
        /*0050*/ 	.byte	0x04, 0x1c
        /*0052*/ 	.short	(.L_223 - .L_222)


	//   ....[0]....
.L_222:
        /*0054*/ 	.word	0x000001c0


	//   ....[1]....
        /*0058*/ 	.word	0x00000650


	//   ....[2]....
        /*005c*/ 	.word	0x00000950


	//----- nvinfo : EIATTR_MAX_THREADS
	.align		4
.L_223:
        /*0060*/ 	.byte	0x04, 0x05
        /*0062*/ 	.short	(.L_225 - .L_224)
.L_224:
        /*0064*/ 	.word	0x00000100
        /*0068*/ 	.word	0x00000001
        /*006c*/ 	.word	0x00000001
.L_225:


//--------------------- .nv.info.copy_n_2049_to_2304__kernel --------------------------
	.section	.nv.info.copy_n_2049_to_2304__kernel,"",@"SHT_CUDA_INFO"
	.align	4


	//----- nvinfo : EIATTR_CUDA_API_VERSION
	.align		4
        /*0000*/ 	.byte	0x04, 0x37
        /*0002*/ 	.short	(.L_227 - .L_226)
.L_226:
        /*0004*/ 	.word	0x00000076


	//----- nvinfo : EIATTR_SW2861232_WAR
	.align		4
.L_227:
        /*0008*/ 	.byte	0x01, 0x35
	.zero		2


	//----- nvinfo : EIATTR_PARAM_CBANK
	.align		4
        /*000c*/ 	.byte	0x04, 0x0a
        /*000e*/ 	.short	(.L_229 - .L_228)
	.align		4
.L_228:
        /*0010*/ 	.word	index@(.nv.constant0.copy_n_2049_to_2304__kernel)
        /*0014*/ 	.short	0x0160
        /*0016*/ 	.short	0x0018


	//----- nvinfo : EIATTR_CBANK_PARAM_SIZE
	.align		4
.L_229:
        /*0018*/ 	.byte	0x03, 0x19
        /*001a*/ 	.short	0x0018


	//----- nvinfo : EIATTR_KPARAM_INFO
	.align		4
        /*001c*/ 	.byte	0x04, 0x17
        /*001e*/ 	.short	(.L_231 - .L_230)
.L_230:
        /*0020*/ 	.word	0x00000000
        /*0024*/ 	.short	0x0002
        /*0026*/ 	.short	0x0010
        /*0028*/ 	.byte	0x00, 0xf0, 0x21, 0x00


	//----- nvinfo : EIATTR_KPARAM_INFO
	.align		4
.L_231:
        /*002c*/ 	.byte	0x04, 0x17
        /*002e*/ 	.short	(.L_233 - .L_232)
.L_232:
        /*0030*/ 	.word	0x00000000
        /*0034*/ 	.short	0x0001
        /*0036*/ 	.short	0x0008
        /*0038*/ 	.byte	0x00, 0xf0, 0x21, 0x00


	//----- nvinfo : EIATTR_KPARAM_INFO
	.align		4
.L_233:
        /*003c*/ 	.byte	0x04, 0x17
        /*003e*/ 	.short	(.L_235 - .L_234)
.L_234:
        /*0040*/ 	.word	0x00000000
        /*0044*/ 	.short	0x0000
        /*0046*/ 	.short	0x0000
        /*0048*/ 	.byte	0x00, 0xf0, 0x21, 0x00


	//----- nvinfo : EIATTR_MAXREG_COUNT
	.align		4
.L_235:
        /*004c*/ 	.byte	0x03, 0x1b
        /*004e*/ 	.short	0x00ff


	//----- nvinfo : EIATTR_EXIT_INSTR_OFFSETS
	.align		4
        /*0050*/ 	.byte	0x04, 0x1c
        /*0052*/ 	.short	(.L_237 - .L_236)


	//   ....[0]....
.L_236:
        /*0054*/ 	.word	0x000001c0


	//   ....[1]....
        /*0058*/ 	.word	0x00000650


	//   ....[2]....
        /*005c*/ 	.word	0x00000950


	//----- nvinfo : EIATTR_MAX_THREADS
	.align		4
.L_237:
        /*0060*/ 	.byte	0x04, 0x05
        /*0062*/ 	.short	(.L_239 - .L_238)
.L_238:
        /*0064*/ 	.word	0x00000100
        /*0068*/ 	.word	0x00000001
        /*006c*/ 	.word	0x00000001
.L_239:


//--------------------- .nv.info.copy_n_1793_to_2048__kernel --------------------------
	.section	.nv.info.copy_n_1793_to_2048__kernel,"",@"SHT_CUDA_INFO"
	.align	4


	//----- nvinfo : EIATTR_CUDA_API_VERSION
	.align		4
        /*0000*/ 	.byte	0x04, 0x37
        /*0002*/ 	.short	(.L_241 - .L_240)
.L_240:
        /*0004*/ 	.word	0x00000076


	//----- nvinfo : EIATTR_SW2861232_WAR
	.align		4
.L_241:
        /*0008*/ 	.byte	0x01, 0x35
	.zero		2


	//----- nvinfo : EIATTR_PARAM_CBANK
	.align		4
        /*000c*/ 	.byte	0x04, 0x0a
        /*000e*/ 	.short	(.L_243 - .L_242)
	.align		4
.L_242:
        /*0010*/ 	.word	index@(.nv.constant0.copy_n_1793_to_2048__kernel)
        /*0014*/ 	.short	0x0160
        /*0016*/ 	.short	0x0018


	//----- nvinfo : EIATTR_CBANK_PARAM_SIZE
	.align		4
.L_243:
        /*0018*/ 	.byte	0x03, 0x19
        /*001a*/ 	.short	0x0018


	//----- nvinfo : EIATTR_KPARAM_INFO
	.align		4
        /*001c*/ 	.byte	0x04, 0x17
        /*001e*/ 	.short	(.L_245 - .L_244)
.L_244:
        /*0020*/ 	.word	0x00000000
        /*0024*/ 	.short	0x0002
        /*0026*/ 	.short	0x0010
        /*0028*/ 	.byte	0x00, 0xf0, 0x21, 0x00


	//----- nvinfo : EIATTR_KPARAM_INFO
	.align		4
.L_245:
        /*002c*/ 	.byte	0x04, 0x17
        /*002e*/ 	.short	(.L_247 - .L_246)
.L_246:
        /*0030*/ 	.word	0x00000000
        /*0034*/ 	.short	0x0001
        /*0036*/ 	.short	0x0008
        /*0038*/ 	.byte	0x00, 0xf0, 0x21, 0x00


	//----- nvinfo : EIATTR_KPARAM_INFO
	.align		4
.L_247:
        /*003c*/ 	.byte	0x04, 0x17
        /*003e*/ 	.short	(.L_249 - .L_248)
.L_248:
        /*0040*/ 	.word	0x00000000
        /*0044*/ 	.short	0x0000
        /*0046*/ 	.short	0x0000
        /*0048*/ 	.byte	0x00, 0xf0, 0x21, 0x00


	//----- nvinfo : EIATTR_MAXREG_COUNT
	.align		4
.L_249:
        /*004c*/ 	.byte	0x03, 0x1b
        /*004e*/ 	.short	0x00ff


	//----- nvinfo : EIATTR_EXIT_INSTR_OFFSETS
	.align		4
        /*0050*/ 	.byte	0x04, 0x1c
        /*0052*/ 	.short	(.L_251 - .L_250)


	//   ....[0]....
.L_250:
        /*0054*/ 	.word	0x00000070


	//   ....[1]....
        /*0058*/ 	.word	0x00000560


	//   ....[2]....
        /*005c*/ 	.word	0x00000860


	//----- nvinfo : EIATTR_MAX_THREADS
	.align		4
.L_251:
        /*0060*/ 	.byte	0x04, 0x05
        /*0062*/ 	.short	(.L_253 - .L_252)
.L_252:
        /*0064*/ 	.word	0x00000100
        /*0068*/ 	.word	0x00000001
        /*006c*/ 	.word	0x00000001
.L_253:


//--------------------- .nv.info.copy_n_1537_to_1792__kernel --------------------------
	.section	.nv.info.copy_n_1537_to_1792__kernel,"",@"SHT_CUDA_INFO"
	.align	4


	//----- nvinfo : EIATTR_CUDA_API_VERSION
	.align		4
        /*0000*/ 	.byte	0x04, 0x37
        /*0002*/ 	.short	(.L_255 - .L_254)
.L_254:
        /*0004*/ 	.word	0x00000076


	//----- nvinfo : EIATTR_SW2861232_WAR
	.align		4
.L_255:
        /*0008*/ 	.byte	0x01, 0x35
	.zero		2


	//----- nvinfo : EIATTR_PARAM_CBANK
	.align		4
        /*000c*/ 	.byte	0x04, 0x0a
        /*000e*/ 	.short	(.L_257 - .L_256)
	.align		4
.L_256:
        /*0010*/ 	.word	index@(.nv.constant0.copy_n_1537_to_1792__kernel)
        /*0014*/ 	.short	0x0160
        /*0016*/ 	.short	0x0018


	//----- nvinfo : EIATTR_CBANK_PARAM_SIZE
	.align		4
.L_257:
        /*0018*/ 	.byte	0x03, 0x19
        /*001a*/ 	.short	0x0018


	//----- nvinfo : EIATTR_KPARAM_INFO
	.align		4
        /*001c*/ 	.byte	0x04, 0x17
        /*001e*/ 	.short	(.L_259 - .L_258)
.L_258:
        /*0020*/ 	.word	0x00000000
        /*0024*/ 	.short	0x0002
        /*0026*/ 	.short	0x0010
        /*0028*/ 	.byte	0x00, 0xf0, 0x21, 0x00


	//----- nvinfo : EIATTR_KPARAM_INFO
	.align		4
.L_259:
        /*002c*/ 	.byte	0x04, 0x17
        /*002e*/ 	.short	(.L_261 - .L_260)
.L_260:
        /*0030*/ 	.word	0x00000000
        /*0034*/ 	.short	0x0001
        /*0036*/ 	.short	0x0008
        /*0038*/ 	.byte	0x00, 0xf0, 0x21, 0x00


	//----- nvinfo : EIATTR_KPARAM_INFO
	.align		4
.L_261:
        /*003c*/ 	.byte	0x04, 0x17
        /*003e*/ 	.short	(.L_263 - .L_262)
.L_262:
        /*0040*/ 	.word	0x00000000
        /*0044*/ 	.short	0x0000
        /*0046*/ 	.short	0x0000
        /*0048*/ 	.byte	0x00, 0xf0, 0x21, 0x00


	//----- nvinfo : EIATTR_MAXREG_COUNT
	.align		4
.L_263:
        /*004c*/ 	.byte	0x03, 0x1b
        /*004e*/ 	.short	0x00ff


	//----- nvinfo : EIATTR_EXIT_INSTR_OFFSETS
	.align		4
        /*0050*/ 	.byte	0x04, 0x1c
        /*0052*/ 	.short	(.L_265 - .L_264)


	//   ....[0]....
.L_264:
        /*0054*/ 	.word	0x000001c0


	//   ....[1]....
        /*0058*/ 	.word	0x00000650


	//   ....[2]....
        /*005c*/ 	.word	0x00000950


	//----- nvinfo : EIATTR_MAX_THREADS
	.align		4
.L_265:
        /*0060*/ 	.byte	0x04, 0x05
        /*0062*/ 	.short	(.L_267 - .L_266)
.L_266:
        /*0064*/ 	.word	0x00000100
        /*0068*/ 	.word	0x00000001
        /*006c*/ 	.word	0x00000001
.L_267:


//--------------------- .nv.info.copy_n_1281_to_1536__kernel --------------------------
	.section	.nv.info.copy_n_1281_to_1536__kernel,"",@"SHT_CUDA_INFO"
	.align	4


	//----- nvinfo : EIATTR_CUDA_API_VERSION
	.align		4
        /*0000*/ 	.byte	0x04, 0x37
        /*0002*/ 	.short	(.L_269 - .L_268)
.L_268:
        /*0004*/ 	.word	0x00000076


	//----- nvinfo : EIATTR_SW2861232_WAR
	.align		4
.L_269:
        /*0008*/ 	.byte	0x01, 0x35
	.zero		2


	//----- nvinfo : EIATTR_PARAM_CBANK
	.align		4
        /*000c*/ 	.byte	0x04, 0x0a
        /*000e*/ 	.short	(.L_271 - .L_270)
	.align		4
.L_270:
        /*0010*/ 	.word	index@(.nv.constant0.copy_n_1281_to_1536__kernel)
        /*0014*/ 	.short	0x0160
        /*0016*/ 	.short	0x0018


	//----- nvinfo : EIATTR_CBANK_PARAM_SIZE
	.align		4
.L_271:
        /*0018*/ 	.byte	0x03, 0x19
        /*001a*/ 	.short	0x0018


	//----- nvinfo : EIATTR_KPARAM_INFO
	.align		4
        /*001c*/ 	.byte	0x04, 0x17
        /*001e*/ 	.short	(.L_273 - .L_272)
.L_272:
        /*0020*/ 	.word	0x00000000
        /*0024*/ 	.short	0x0002
        /*0026*/ 	.short	0x0010
        /*0028*/ 	.byte	0x00, 0xf0, 0x21, 0x00


	//----- nvinfo : EIATTR_KPARAM_INFO
	.align		4
.L_273:
        /*002c*/ 	.byte	0x04, 0x17
        /*002e*/ 	.short	(.L_275 - .L_274)
.L_274:
        /*0030*/ 	.word	0x00000000
        /*0034*/ 	.short	0x0001
        /*0036*/ 	.short	0x0008
        /*0038*/ 	.byte	0x00, 0xf0, 0x21, 0x00


	//----- nvinfo : EIATTR_KPARAM_INFO
	.align		4
.L_275:
        /*003c*/ 	.byte	0x04, 0x17
        /*003e*/ 	.short	(.L_277 - .L_276)
.L_276:
        /*0040*/ 	.word	0x00000000
        /*0044*/ 	.short	0x0000
        /*0046*/ 	.short	0x0000
        /*0048*/ 	.byte	0x00, 0xf0, 0x21, 0x00


	//----- nvinfo : EIATTR_MAXREG_COUNT
	.align		4
.L_277:
        /*004c*/ 	.byte	0x03, 0x1b
        /*004e*/ 	.short	0x00ff


	//----- nvinfo : EIATTR_EXIT_INSTR_OFFSETS
	.align		4
        /*0050*/ 	.byte	0x04, 0x1c
        /*0052*/ 	.short	(.L_279 - .L_278)


	//   ....[0]....
.L_278:
        /*0054*/ 	.word	0x000001c0


	//   ....[1]....
        /*0058*/ 	.word	0x00000650


	//   ....[2]....
        /*005c*/ 	.word	0x00000950


	//----- nvinfo : EIATTR_MAX_THREADS
	.align		4
.L_279:
        /*0060*/ 	.byte	0x04, 0x05
        /*0062*/ 	.short	(.L_281 - .L_280)
.L_280:
        /*0064*/ 	.word	0x00000100
        /*0068*/ 	.word	0x00000001
        /*006c*/ 	.word	0x00000001
.L_281:


//--------------------- .nv.info.copy_n_1025_to_1280__kernel --------------------------
	.section	.nv.info.copy_n_1025_to_1280__kernel,"",@"SHT_CUDA_INFO"
	.align	4


	//----- nvinfo : EIATTR_CUDA_API_VERSION
	.align		4
        /*0000*/ 	.byte	0x04, 0x37
        /*0002*/ 	.short	(.L_283 - .L_282)
.L_282:
        /*0004*/ 	.word	0x00000076


	//----- nvinfo : EIATTR_SW2861232_WAR
	.align		4
.L_283:
        /*0008*/ 	.byte	0x01, 0x35
	.zero		2


	//----- nvinfo : EIATTR_PARAM_CBANK
	.align		4
        /*000c*/ 	.byte	0x04, 0x0a
        /*000e*/ 	.short	(.L_285 - .L_284)
	.align		4
.L_284:
        /*0010*/ 	.word	index@(.nv.constant0.copy_n_1025_to_1280__kernel)
        /*0014*/ 	.short	0x0160
        /*0016*/ 	.short	0x0018


	//----- nvinfo : EIATTR_CBANK_PARAM_SIZE
	.align		4
.L_285:
        /*0018*/ 	.byte	0x03, 0x19
        /*001a*/ 	.short	0x0018


	//----- nvinfo : EIATTR_KPARAM_INFO
	.align		4
        /*001c*/ 	.byte	0x04, 0x17
        /*001e*/ 	.short	(.L_287 - .L_286)
.L_286:
        /*0020*/ 	.word	0x00000000
        /*0024*/ 	.short	0x0002
        /*0026*/ 	.short	0x0010
        /*0028*/ 	.byte	0x00, 0xf0, 0x21, 0x00


	//----- nvinfo : EIATTR_KPARAM_INFO
	.align		4
.L_287:
        /*002c*/ 	.byte	0x04, 0x17
        /*002e*/ 	.short	(.L_289 - .L_288)
.L_288:
        /*0030*/ 	.word	0x00000000
        /*0034*/ 	.short	0x0001
        /*0036*/ 	.short	0x0008
        /*0038*/ 	.byte	0x00, 0xf0, 0x21, 0x00


	//----- nvinfo : EIATTR_KPARAM_INFO
	.align		4
.L_289:
        /*003c*/ 	.byte	0x04, 0x17
        /*003e*/ 	.short	(.L_291 - .L_290)
.L_290:
        /*0040*/ 	.word	0x00000000
        /*0044*/ 	.short	0x0000
        /*0046*/ 	.short	0x0000
        /*0048*/ 	.byte	0x00, 0xf0, 0x21, 0x00


	//----- nvinfo : EIATTR_MAXREG_COUNT
	.align		4
.L_291:
        /*004c*/ 	.byte	0x03, 0x1b
        /*004e*/ 	.short	0x00ff


	//----- nvinfo : EIATTR_EXIT_INSTR_OFFSETS
	.align		4
        /*0050*/ 	.byte	0x04, 0x1c
        /*0052*/ 	.short	(.L_293 - .L_292)


	//   ....[0]....
.L_292:
        /*0054*/ 	.word	0x000001c0


	//   ....[1]....
        /*0058*/ 	.word	0x00000650


	//   ....[2]....
        /*005c*/ 	.word	0x00000950


	//----- nvinfo : EIATTR_MAX_THREADS
	.align		4
.L_293:
        /*0060*/ 	.byte	0x04, 0x05
        /*0062*/ 	.short	(.L_295 - .L_294)
.L_294:
        /*0064*/ 	.word	0x00000100
        /*0068*/ 	.word	0x00000001
        /*006c*/ 	.word	0x00000001
.L_295:


//--------------------- .nv.info.copy_n_769_to_1024__kernel --------------------------
	.section	.nv.info.copy_n_769_to_1024__kernel,"",@"SHT_CUDA_INFO"
	.align	4


	//----- nvinfo : EIATTR_CUDA_API_VERSION
	.align		4
        /*0000*/ 	.byte	0x04, 0x37
        /*0002*/ 	.short	(.L_297 - .L_296)
.L_296:
        /*0004*/ 	.word	0x00000076


	//----- nvinfo : EIATTR_SW2861232_WAR
	.align		4
.L_297:
        /*0008*/ 	.byte	0x01, 0x35
	.zero		2


	//----- nvinfo : EIATTR_PARAM_CBANK
	.align		4
        /*000c*/ 	.byte	0x04, 0x0a
        /*000e*/ 	.short	(.L_299 - .L_298)
	.align		4
.L_298:
        /*0010*/ 	.word	index@(.nv.constant0.copy_n_769_to_1024__kernel)
        /*0014*/ 	.short	0x0160
        /*0016*/ 	.short	0x0018


	//----- nvinfo : EIATTR_CBANK_PARAM_SIZE
	.align		4
.L_299:
        /*0018*/ 	.byte	0x03, 0x19
        /*001a*/ 	.short	0x0018


	//----- nvinfo : EIATTR_KPARAM_INFO
	.align		4
        /*001c*/ 	.byte	0x04, 0x17
        /*001e*/ 	.short	(.L_301 - .L_300)
.L_300:
        /*0020*/ 	.word	0x00000000
        /*0024*/ 	.short	0x0002
        /*0026*/ 	.short	0x0010
        /*0028*/ 	.byte	0x00, 0xf0, 0x21, 0x00


	//----- nvinfo : EIATTR_KPARAM_INFO
	.align		4
.L_301:
        /*002c*/ 	.byte	0x04, 0x17
        /*002e*/ 	.short	(.L_303 - .L_302)
.L_302:
        /*0030*/ 	.word	0x00000000
        /*0034*/ 	.short	0x0001
        /*0036*/ 	.short	0x0008
        /*0038*/ 	.byte	0x00, 0xf0, 0x21, 0x00


	//----- nvinfo : EIATTR_KPARAM_INFO
	.align		4
.L_303:
        /*003c*/ 	.byte	0x04, 0x17
        /*003e*/ 	.short	(.L_305 - .L_304)
.L_304:
        /*0040*/ 	.word	0x00000000
        /*0044*/ 	.short	0x0000
        /*0046*/ 	.short	0x0000
        /*0048*/ 	.byte	0x00, 0xf0, 0x21, 0x00


	//----- nvinfo : EIATTR_MAXREG_COUNT
	.align		4
.L_305:
        /*004c*/ 	.byte	0x03, 0x1b
        /*004e*/ 	.short	0x00ff


	//----- nvinfo : EIATTR_EXIT_INSTR_OFFSETS
	.align		4
        /*0050*/ 	.byte	0x04, 0x1c
        /*0052*/ 	.short	(.L_307 - .L_306)


	//   ....[0]....
.L_306:
        /*0054*/ 	.word	0x00000070


	//   ....[1]....
        /*0058*/ 	.word	0x00000560


	//   ....[2]....
        /*005c*/ 	.word	0x00000860


	//----- nvinfo : EIATTR_MAX_THREADS
	.align		4
.L_307:
        /*0060*/ 	.byte	0x04, 0x05
        /*0062*/ 	.short	(.L_309 - .L_308)
.L_308:
        /*0064*/ 	.word	0x00000100
        /*0068*/ 	.word	0x00000001
        /*006c*/ 	.word	0x00000001
.L_309:


//--------------------- .nv.info.copy_n_513_to_768__kernel --------------------------
	.section	.nv.info.copy_n_513_to_768__kernel,"",@"SHT_CUDA_INFO"
	.align	4


	//----- nvinfo : EIATTR_CUDA_API_VERSION
	.align		4
        /*0000*/ 	.byte	0x04, 0x37
        /*0002*/ 	.short	(.L_311 - .L_310)
.L_310:
        /*0004*/ 	.word	0x00000076


	//----- nvinfo : EIATTR_SW2861232_WAR
	.align		4
.L_311:
        /*0008*/ 	.byte	0x01, 0x35
	.zero		2


	//----- nvinfo : EIATTR_PARAM_CBANK
	.align		4
        /*000c*/ 	.byte	0x04, 0x0a
        /*000e*/ 	.short	(.L_313 - .L_312)
	.align		4
.L_312:
        /*0010*/ 	.word	index@(.nv.constant0.copy_n_513_to_768__kernel)
        /*0014*/ 	.short	0x0160
        /*0016*/ 	.short	0x0018


	//----- nvinfo : EIATTR_CBANK_PARAM_SIZE
	.align		4
.L_313:
        /*0018*/ 	.byte	0x03, 0x19
        /*001a*/ 	.short	0x0018


	//----- nvinfo : EIATTR_KPARAM_INFO
	.align		4
        /*001c*/ 	.byte	0x04, 0x17
        /*001e*/ 	.short	(.L_315 - .L_314)
.L_314:
        /*0020*/ 	.word	0x00000000
        /*0024*/ 	.short	0x0002
        /*0026*/ 	.short	0x0010
        /*0028*/ 	.byte	0x00, 0xf0, 0x21, 0x00


	//----- nvinfo : EIATTR_KPARAM_INFO
	.align		4
.L_315:
        /*002c*/ 	.byte	0x04, 0x17
        /*002e*/ 	.short	(.L_317 - .L_316)
.L_316:
        /*0030*/ 	.word	0x00000000
        /*0034*/ 	.short	0x0001
        /*0036*/ 	.short	0x0008
        /*0038*/ 	.byte	0x00, 0xf0, 0x21, 0x00


	//----- nvinfo : EIATTR_KPARAM_INFO
	.align		4
.L_317:
        /*003c*/ 	.byte	0x04, 0x17
        /*003e*/ 	.short	(.L_319 - .L_318)
.L_318:
        /*0040*/ 	.word	0x00000000
        /*0044*/ 	.short	0x0000
        /*0046*/ 	.short	0x0000
        /*0048*/ 	.byte	0x00, 0xf0, 0x21, 0x00


	//----- nvinfo : EIATTR_MAXREG_COUNT
	.align		4
.L_319:
        /*004c*/ 	.byte	0x03, 0x1b
        /*004e*/ 	.short	0x00ff


	//----- nvinfo : EIATTR_EXIT_INSTR_OFFSETS
	.align		4
        /*0050*/ 	.byte	0x04, 0x1c
        /*0052*/ 	.short	(.L_321 - .L_320)


	//   ....[0]....
.L_320:
        /*0054*/ 	.word	0x000001c0


	//   ....[1]....
        /*0058*/ 	.word	0x00000650


	//   ....[2]....
        /*005c*/ 	.word	0x00000950


	//----- nvinfo : EIATTR_MAX_THREADS
	.align		4
.L_321:
        /*0060*/ 	.byte	0x04, 0x05
        /*0062*/ 	.short	(.L_323 - .L_322)
.L_322:
        /*0064*/ 	.word	0x00000100
        /*0068*/ 	.word	0x00000001
        /*006c*/ 	.word	0x00000001
.L_323:


//--------------------- .nv.info.copy_n_257_to_512__kernel --------------------------
	.section	.nv.info.copy_n_257_to_512__kernel,"",@"SHT_CUDA_INFO"
	.align	4


	//----- nvinfo : EIATTR_CUDA_API_VERSION
	.align		4
        /*0000*/ 	.byte	0x04, 0x37
        /*0002*/ 	.short	(.L_325 - .L_324)
.L_324:
        /*0004*/ 	.word	0x00000076


	//----- nvinfo : EIATTR_SW2861232_WAR
	.align		4
.L_325:
        /*0008*/ 	.byte	0x01, 0x35
	.zero		2


	//----- nvinfo : EIATTR_PARAM_CBANK
	.align		4
        /*000c*/ 	.byte	0x04, 0x0a
        /*000e*/ 	.short	(.L_327 - .L_326)
	.align		4
.L_326:
        /*0010*/ 	.word	index@(.nv.constant0.copy_n_257_to_512__kernel)
        /*0014*/ 	.short	0x0160
        /*0016*/ 	.short	0x0018


	//----- nvinfo : EIATTR_CBANK_PARAM_SIZE
	.align		4
.L_327:
        /*0018*/ 	.byte	0x03, 0x19
        /*001a*/ 	.short	0x0018


	//----- nvinfo : EIATTR_KPARAM_INFO
	.align		4
        /*001c*/ 	.byte	0x04, 0x17
        /*001e*/ 	.short	(.L_329 - .L_328)
.L_328:
        /*0020*/ 	.word	0x00000000
        /*0024*/ 	.short	0x0002
        /*0026*/ 	.short	0x0010
        /*0028*/ 	.byte	0x00, 0xf0, 0x21, 0x00


	//----- nvinfo : EIATTR_KPARAM_INFO
	.align		4
.L_329:
        /*002c*/ 	.byte	0x04, 0x17
        /*002e*/ 	.short	(.L_331 - .L_330)
.L_330:
        /*0030*/ 	.word	0x00000000
        /*0034*/ 	.short	0x0001
        /*0036*/ 	.short	0x0008
        /*0038*/ 	.byte	0x00, 0xf0, 0x21, 0x00


	//----- nvinfo : EIATTR_KPARAM_INFO
	.align		4
.L_331:
        /*003c*/ 	.byte	0x04, 0x17
        /*003e*/ 	.short	(.L_333 - .L_332)
.L_332:
        /*0040*/ 	.word	0x00000000
        /*0044*/ 	.short	0x0000
        /*0046*/ 	.short	0x0000
        /*0048*/ 	.byte	0x00, 0xf0, 0x21, 0x00


	//----- nvinfo : EIATTR_MAXREG_COUNT
	.align		4
.L_333:
        /*004c*/ 	.byte	0x03, 0x1b
        /*004e*/ 	.short	0x00ff


	//----- nvinfo : EIATTR_EXIT_INSTR_OFFSETS
	.align		4
        /*0050*/ 	.byte	0x04, 0x1c
        /*0052*/ 	.short	(.L_335 - .L_334)


	//   ....[0]....
.L_334:
        /*0054*/ 	.word	0x00000070


	//   ....[1]....
        /*0058*/ 	.word	0x00000560


	//   ....[2]....
        /*005c*/ 	.word	0x00000860


	//----- nvinfo : EIATTR_MAX_THREADS
	.align		4
.L_335:
        /*0060*/ 	.byte	0x04, 0x05
        /*0062*/ 	.short	(.L_337 - .L_336)
.L_336:
        /*0064*/ 	.word	0x00000100
        /*0068*/ 	.word	0x00000001
        /*006c*/ 	.word	0x00000001
.L_337:


//--------------------- .nv.info.copy_n_1_to_256__kernel --------------------------
	.section	.nv.info.copy_n_1_to_256__kernel,"",@"SHT_CUDA_INFO"
	.align	4


	//----- nvinfo : EIATTR_CUDA_API_VERSION
	.align		4
        /*0000*/ 	.byte	0x04, 0x37
        /*0002*/ 	.short	(.L_339 - .L_338)
.L_338:
        /*0004*/ 	.word	0x00000076


	//----- nvinfo : EIATTR_SW2861232_WAR
	.align		4
.L_339:
        /*0008*/ 	.byte	0x01, 0x35
	.zero		2


	//----- nvinfo : EIATTR_PARAM_CBANK
	.align		4
        /*000c*/ 	.byte	0x04, 0x0a
        /*000e*/ 	.short	(.L_341 - .L_340)
	.align		4
.L_340:
        /*0010*/ 	.word	index@(.nv.constant0.copy_n_1_to_256__kernel)
        /*0014*/ 	.short	0x0160
        /*0016*/ 	.short	0x0018


	//----- nvinfo : EIATTR_CBANK_PARAM_SIZE
	.align		4
.L_341:
        /*0018*/ 	.byte	0x03, 0x19
        /*001a*/ 	.short	0x0018


	//----- nvinfo : EIATTR_KPARAM_INFO
	.align		4
        /*001c*/ 	.byte	0x04, 0x17
        /*001e*/ 	.short	(.L_343 - .L_342)
.L_342:
        /*0020*/ 	.word	0x00000000
        /*0024*/ 	.short	0x0002
        /*0026*/ 	.short	0x0010
        /*0028*/ 	.byte	0x00, 0xf0, 0x21, 0x00


	//----- nvinfo : EIATTR_KPARAM_INFO
	.align		4
.L_343:
        /*002c*/ 	.byte	0x04, 0x17
        /*002e*/ 	.short	(.L_345 - .L_344)
.L_344:
        /*0030*/ 	.word	0x00000000
        /*0034*/ 	.short	0x0001
        /*0036*/ 	.short	0x0008
        /*0038*/ 	.byte	0x00, 0xf0, 0x21, 0x00


	//----- nvinfo : EIATTR_KPARAM_INFO
	.align		4
.L_345:
        /*003c*/ 	.byte	0x04, 0x17
        /*003e*/ 	.short	(.L_347 - .L_346)
.L_346:
        /*0040*/ 	.word	0x00000000
        /*0044*/ 	.short	0x0000
        /*0046*/ 	.short	0x0000
        /*0048*/ 	.byte	0x00, 0xf0, 0x21, 0x00


	//----- nvinfo : EIATTR_MAXREG_COUNT
	.align		4
.L_347:
        /*004c*/ 	.byte	0x03, 0x1b
        /*004e*/ 	.short	0x00ff


	//----- nvinfo : EIATTR_EXIT_INSTR_OFFSETS
	.align		4
        /*0050*/ 	.byte	0x04, 0x1c
        /*0052*/ 	.short	(.L_349 - .L_348)


	//   ....[0]....
.L_348:
        /*0054*/ 	.word	0x00000070


	//   ....[1]....
        /*0058*/ 	.word	0x00000560


	//   ....[2]....
        /*005c*/ 	.word	0x00000860


	//----- nvinfo : EIATTR_MAX_THREADS
	.align		4
.L_349:
        /*0060*/ 	.byte	0x04, 0x05
        /*0062*/ 	.short	(.L_351 - .L_350)
.L_350:
        /*0064*/ 	.word	0x00000100
        /*0068*/ 	.word	0x00000001
        /*006c*/ 	.word	0x00000001
.L_351:


//--------------------- .nv.rel.action            --------------------------
	.section	.nv.rel.action,"",@"SHT_CUDA_RELOCINFO"
	.align	8
	.sectionentsize	8
        /*0000*/ 	.byte	0x4b, 0x00, 0x00, 0x00, 0x00, 0x00, 0x00, 0x00, 0x00, 0x02, 0x02, 0x08, 0x10, 0x0a, 0x2f, 0x22
        /* <DEDUP_REMOVED lines=13> */


//--------------------- .nv.constant0.copy_n_3841_to_4096__kernel --------------------------
	.section	.nv.constant0.copy_n_3841_to_4096__kernel,"a",@progbits
	.align	4
.nv.constant0.copy_n_3841_to_4096__kernel:
	.zero		376


//--------------------- .nv.constant0.copy_n_3585_to_3840__kernel --------------------------
	.section	.nv.constant0.copy_n_3585_to_3840__kernel,"a",@progbits
	.align	4
.nv.constant0.copy_n_3585_to_3840__kernel:
	.zero		376


//--------------------- .nv.constant0.copy_n_3329_to_3584__kernel --------------------------
	.section	.nv.constant0.copy_n_3329_to_3584__kernel,"a",@progbits
	.align	4
.nv.constant0.copy_n_3329_to_3584__kernel:
	.zero		376


//--------------------- .nv.constant0.copy_n_3073_to_3328__kernel --------------------------
	.section	.nv.constant0.copy_n_3073_to_3328__kernel,"a",@progbits
	.align	4
.nv.constant0.copy_n_3073_to_3328__kernel:
	.zero		376


//--------------------- .nv.constant0.copy_n_2817_to_3072__kernel --------------------------
	.section	.nv.constant0.copy_n_2817_to_3072__kernel,"a",@progbits
	.align	4
.nv.constant0.copy_n_2817_to_3072__kernel:
	.zero		376


//--------------------- .nv.constant0.copy_n_2561_to_2816__kernel --------------------------
	.section	.nv.constant0.copy_n_2561_to_2816__kernel,"a",@progbits
	.align	4
.nv.constant0.copy_n_2561_to_2816__kernel:
	.zero		376


//--------------------- .nv.constant0.copy_n_2305_to_2560__kernel --------------------------
	.section	.nv.constant0.copy_n_2305_to_2560__kernel,"a",@progbits
	.align	4
.nv.constant0.copy_n_2305_to_2560__kernel:
	.zero		376


//--------------------- .nv.constant0.copy_n_2049_to_2304__kernel --------------------------
	.section	.nv.constant0.copy_n_2049_to_2304__kernel,"a",@progbits
	.align	4
.nv.constant0.copy_n_2049_to_2304__kernel:
	.zero		376


//--------------------- .nv.constant0.copy_n_1793_to_2048__kernel --------------------------
	.section	.nv.constant0.copy_n_1793_to_2048__kernel,"a",@progbits
	.align	4
.nv.constant0.copy_n_1793_to_2048__kernel:
	.zero		376


//--------------------- .nv.constant0.copy_n_1537_to_1792__kernel --------------------------
	.section	.nv.constant0.copy_n_1537_to_1792__kernel,"a",@progbits
	.align	4
.nv.constant0.copy_n_1537_to_1792__kernel:
	.zero		376


//--------------------- .nv.constant0.copy_n_1281_to_1536__kernel --------------------------
	.section	.nv.constant0.copy_n_1281_to_1536__kernel,"a",@progbits
	.align	4
.nv.constant0.copy_n_1281_to_1536__kernel:
	.zero		376


//--------------------- .nv.constant0.copy_n_1025_to_1280__kernel --------------------------
	.section	.nv.constant0.copy_n_1025_to_1280__kernel,"a",@progbits
	.align	4
.nv.constant0.copy_n_1025_to_1280__kernel:
	.zero		376


//--------------------- .nv.constant0.copy_n_769_to_1024__kernel --------------------------
	.section	.nv.constant0.copy_n_769_to_1024__kernel,"a",@progbits
	.align	4
.nv.constant0.copy_n_769_to_1024__kernel:
	.zero		376


//--------------------- .nv.constant0.copy_n_513_to_768__kernel --------------------------
	.section	.nv.constant0.copy_n_513_to_768__kernel,"a",@progbits
	.align	4
.nv.constant0.copy_n_513_to_768__kernel:
	.zero		376


//--------------------- .nv.constant0.copy_n_257_to_512__kernel --------------------------
	.section	.nv.constant0.copy_n_257_to_512__kernel,"a",@progbits
	.align	4
.nv.constant0.copy_n_257_to_512__kernel:
	.zero		376


//--------------------- .nv.constant0.copy_n_1_to_256__kernel --------------------------
	.section	.nv.constant0.copy_n_1_to_256__kernel,"a",@progbits
	.align	4
.nv.constant0.copy_n_1_to_256__kernel:
	.zero		376


//--------------------- .text.copy_n_3841_to_4096__kernel --------------------------
	.section	.text.copy_n_3841_to_4096__kernel,"ax",@progbits
	.sectioninfo	@"SHI_REGISTERS=35"
	.align	128
        .global         copy_n_3841_to_4096__kernel
        .type           copy_n_3841_to_4096__kernel,@function
        .size           copy_n_3841_to_4096__kernel,(.L_x_64 - copy_n_3841_to_4096__kernel)
        .other          copy_n_3841_to_4096__kernel,@"STO_CUDA_ENTRY STV_DEFAULT"
copy_n_3841_to_4096__kernel:
.text.copy_n_3841_to_4096__kernel:
[----:B------:R-:W-:-:S02]  /*0000*/  IMAD.MOV.U32 R1, RZ, RZ, c[0x0][0x28] ;  /* 0x00000a00ff017624 */ /* 0x000fc400078e00ff */
[----:B------:R-:W-:Y:S02]  /*0010*/  IMAD.MOV.U32 R0, RZ, RZ, c[0x0][0x170] ;  /* 0x00005c00ff007624 */ /* 0x000fe400078e00ff */
[----:B------:R-:W-:-:S03]  /*0020*/  IMAD.MOV.U32 R2, RZ, RZ, c[0x0][0x174] ;  /* 0x00005d00ff027624 */ /* 0x000fc600078e00ff */
[C---:B------:R-:W-:Y:S02]  /*0030*/  ISETP.GE.U32.AND P0, PT, R0.reuse, 0x1, PT ;  /* 0x000000010000780c */ /* 0x040fe40003f06070 */
[----:B------:R-:W-:Y:S02]  /*0040*/  IADD3 R0, P1, R0, 0xfff, RZ ;  /* 0x00000fff00007810 */ /* 0x000fe40007f3e0ff */
[----:B------:R-:W-:-:S03]  /*0050*/  ISETP.GE.AND.EX P0, PT, R2, RZ, PT, P0 ;  /* 0x000000ff0200720c */ /* 0x000fc60003f06300 */
[----:B------:R-:W-:-:S10]  /*0060*/  IMAD.X R3, RZ, RZ, c[0x0][0x174], P1 ;  /* 0x00005d00ff037624 */ /* 0x000fd400008e06ff */
[----:B------:R-:W-:Y:S05]  /*0070*/  @!P0 EXIT ;  /* 0x000000000000894d */ /* 0x000fea0003800000 */
[--C-:B------:R-:W-:Y:S01]  /*0080*/  SHF.R.S64 R0, R0, 0xc, R3.reuse ;  /* 0x0000000c00007819 */ /* 0x100fe20000001003 */
[----:B------:R-:W0:Y:S01]  /*0090*/  S2R R24, SR_TID.X ;  /* 0x0000000000187919 */ /* 0x000e220000002100 */
[----:B------:R-:W-:Y:S01]  /*00a0*/  SHF.R.S32.HI R22, RZ, 0xc, R3 ;  /* 0x0000000cff167819 */ /* 0x000fe20000011403 */
[----:B------:R-:W1:Y:S01]  /*00b0*/  S2UR UR4, SR_CTAID.X ;  /* 0x00000000000479c3 */ /* 0x000e620000002500 */
[----:B------:R-:W-:Y:S01]  /*00c0*/  ISETP.GT.U32.AND P0, PT, R0, 0x1, PT ;  /* 0x000000010000780c */ /* 0x000fe20003f04070 */
[----:B------:R-:W-:Y:S01]  /*00d0*/  ULDC.64 UR6, c[0x0][0x118] ;  /* 0x0000460000067ab9 */ /* 0x000fe20000000a00 */
[----:B------:R-:W-:Y:S02]  /*00e0*/  IMAD.MOV.U32 R25, RZ, RZ, RZ ;  /* 0x000000ffff197224 */ /* 0x000fe400078e00ff */
[----:B------:R-:W-:Y:S01]  /*00f0*/  ISETP.GT.AND.EX P0, PT, R22, RZ, PT, P0 ;  /* 0x000000ff1600720c */ /* 0x000fe20003f04300 */
[----:B------:R-:W-:-:S03]  /*0100*/  IMAD.MOV.U32 R26, RZ, RZ, RZ ;  /* 0x000000ffff1a7224 */ /* 0x000fc600078e00ff */
[----:B------:R-:W-:Y:S02]  /*0110*/  SEL R28, R0, 0x1, P0 ;  /* 0x00000001001c7807 */ /* 0x000fe40000000000 */
[----:B------:R-:W-:Y:S02]  /*0120*/  SEL R6, R22, RZ, P0 ;  /* 0x000000ff16067207 */ /* 0x000fe40000000000 */
[C---:B------:R-:W-:Y:S02]  /*0130*/  IADD3 R2, P2, R28.reuse, -0x1, RZ ;  /* 0xffffffff1c027810 */ /* 0x040fe40007f5e0ff */
[----:B------:R-:W-:Y:S02]  /*0140*/  LOP3.LUT R23, R28, 0x3, RZ, 0xc0, !PT ;  /* 0x000000031c177812 */ /* 0x000fe400078ec0ff */
[----:B------:R-:W-:Y:S02]  /*0150*/  ISETP.GE.U32.AND P1, PT, R2, 0x3, PT ;  /* 0x000000030200780c */ /* 0x000fe40003f26070 */
[----:B------:R-:W-:-:S02]  /*0160*/  IADD3.X R2, R6, -0x1, RZ, P2, !PT ;  /* 0xffffffff06027810 */ /* 0x000fc400017fe4ff */
[----:B------:R-:W-:Y:S02]  /*0170*/  ISETP.NE.U32.AND P0, PT, R23, RZ, PT ;  /* 0x000000ff1700720c */ /* 0x000fe40003f05070 */
[----:B------:R-:W-:Y:S02]  /*0180*/  ISETP.GE.U32.AND.EX P1, PT, R2, RZ, PT, P1 ;  /* 0x000000ff0200720c */ /* 0x000fe40003f26110 */
[----:B------:R-:W-:-:S11]  /*0190*/  ISETP.NE.AND.EX P0, PT, RZ, RZ, PT, P0 ;  /* 0x000000ffff00720c */ /* 0x000fd60003f05300 */
[----:B-1----:R-:W-:Y:S05]  /*01a0*/  @!P1 BRA `(.L_x_0) ;  /* 0x000003b000009947 */ /* 0x002fea0003800000 */
[----:B0-----:R-:W-:Y:S01]  /*01b0*/  IMAD R3, R22, UR4, RZ ;  /* 0x0000000416037c24 */ /* 0x001fe2000f8e02ff */
[----:B------:R-:W-:Y:S01]  /*01c0*/  IADD3 R7, P2, RZ, -c[0x0][0x170], RZ ;  /* 0x80005c00ff077a10 */ /* 0x000fe20007f5e0ff */
[----:B------:R-:W-:-:S04]  /*01d0*/  IMAD.WIDE.U32 R4, R0, UR4, RZ ;  /* 0x0000000400047c25 */ /* 0x000fc8000f8e00ff */
[----:B------:R-:W-:Y:S01]  /*01e0*/  IMAD.IADD R5, R5, 0x1, R3 ;  /* 0x0000000105057824 */ /* 0x000fe200078e0203 */
[C---:B------:R-:W-:Y:S01]  /*01f0*/  LEA R30, P1, R4.reuse, R24, 0x8 ;  /* 0x00000018041e7211 */ /* 0x040fe200078240ff */
[C---:B------:R-:W-:Y:S02]  /*0200*/  IMAD.SHL.U32 R2, R4.reuse, 0x800, RZ ;  /* 0x0000080004027824 */ /* 0x040fe400078e00ff */
[----:B------:R-:W-:Y:S01]  /*0210*/  IMAD.X R27, RZ, RZ, ~c[0x0][0x174], P2 ;  /* 0x80005d00ff1b7624 */ /* 0x000fe200010e06ff */
[C-C-:B------:R-:W-:Y:S02]  /*0220*/  SHF.L.U64.HI R3, R4.reuse, 0xb, R5.reuse ;  /* 0x0000000b04037819 */ /* 0x140fe40000010205 */
[----:B------:R-:W-:Y:S01]  /*0230*/  LEA.HI.X R31, R4, RZ, R5, 0x8, P1 ;  /* 0x000000ff041f7211 */ /* 0x000fe200008f4405 */
[----:B------:R-:W-:Y:S01]  /*0240*/  IMAD R27, R27, 0x140, RZ ;  /* 0x000001401b1b7824 */ /* 0x000fe200078e02ff */
[----:B------:R-:W-:Y:S01]  /*0250*/  IADD3 R28, P1, R23, -R28, RZ ;  /* 0x8000001c171c7210 */ /* 0x000fe20007f3e0ff */
[----:B------:R-:W-:-:S04]  /*0260*/  IMAD.WIDE.U32 R2, R24, 0x8, R2 ;  /* 0x0000000818027825 */ /* 0x000fc800078e0002 */
[----:B------:R-:W-:Y:S01]  /*0270*/  IMAD.WIDE.U32 R30, R7, 0x140, R30 ;  /* 0x00000140071e7825 */ /* 0x000fe200078e001e */
[----:B------:R-:W-:-:S03]  /*0280*/  LEA R29, P2, R2, 0x2000, 0x1 ;  /* 0x00002000021d7811 */ /* 0x000fc600078408ff */
[----:B------:R-:W-:Y:S01]  /*0290*/  IMAD.IADD R27, R31, 0x1, R27 ;  /* 0x000000011f1b7824 */ /* 0x000fe200078e021b */
[C---:B------:R-:W-:Y:S01]  /*02a0*/  IADD3 R4, P3, R29.reuse, c[0x0][0x160], RZ ;  /* 0x000058001d047a10 */ /* 0x040fe20007f7e0ff */
[----:B------:R-:W-:Y:S01]  /*02b0*/  IMAD.X R31, RZ, RZ, ~R6, P1 ;  /* 0x000000ffff1f7224 */ /* 0x000fe200008e0e06 */
[----:B------:R-:W-:Y:S02]  /*02c0*/  IADD3 R29, P4, R29, c[0x0][0x168], RZ ;  /* 0x00005a001d1d7a10 */ /* 0x000fe40007f9e0ff */
[----:B------:R-:W-:-:S04]  /*02d0*/  LEA.HI.X R2, R2, RZ, R3, 0x1, P2 ;  /* 0x000000ff02027211 */ /* 0x000fc800010f0c03 */
[C---:B------:R-:W-:Y:S02]  /*02e0*/  IADD3.X R3, R2.reuse, c[0x0][0x164], RZ, P3, !PT ;  /* 0x0000590002037a10 */ /* 0x040fe40001ffe4ff */
[----:B------:R-:W-:-:S02]  /*02f0*/  IADD3.X R32, R2, c[0x0][0x16c], RZ, P4, !PT ;  /* 0x00005b0002207a10 */ /* 0x000fc400027fe4ff */
.L_x_1:
[C---:B------:R-:W-:Y:S02]  /*0300*/  IADD3 R6, P1, R30.reuse, 0x100, RZ ;  /* 0x000001001e067810 */ /* 0x040fe40007f3e0ff */
[----:B------:R-:W-:Y:S02]  /*0310*/  IADD3 R5, P4, R30, 0x200, RZ ;  /* 0x000002001e057810 */ /* 0x000fe40007f9e0ff */
[----:B------:R-:W-:Y:S01]  /*0320*/  ISETP.GT.U32.AND P2, PT, R6, -0x1, PT ;  /* 0xffffffff0600780c */ /* 0x000fe20003f44070 */
[--C-:B------:R-:W-:Y:S01]  /*0330*/  IMAD.X R6, RZ, RZ, R27.reuse, P1 ;  /* 0x000000ffff067224 */ /* 0x100fe200008e061b */
[----:B------:R-:W-:Y:S02]  /*0340*/  IADD3 R2, P5, R30, 0x300, RZ ;  /* 0x000003001e027810 */ /* 0x000fe40007fbe0ff */
[----:B------:R-:W-:Y:S01]  /*0350*/  ISETP.GT.U32.AND P3, PT, R5, -0x1, PT ;  /* 0xffffffff0500780c */ /* 0x000fe20003f64070 */
[----:B------:R-:W-:Y:S01]  /*0360*/  IMAD.X R5, RZ, RZ, R27, P4 ;  /* 0x000000ffff057224 */ /* 0x000fe200020e061b */
[----:B------:R-:W-:-:S02]  /*0370*/  ISETP.GT.AND.EX P2, PT, R6, -0x1, PT, P2 ;  /* 0xffffffff0600780c */ /* 0x000fc40003f44320 */
[----:B------:R-:W-:Y:S01]  /*0380*/  ISETP.GT.U32.AND P1, PT, R2, -0x1, PT ;  /* 0xffffffff0200780c */ /* 0x000fe20003f24070 */
[----:B------:R-:W-:Y:S01]  /*0390*/  IMAD.X R2, RZ, RZ, R27, P5 ;  /* 0x000000ffff027224 */ /* 0x000fe200028e061b */
[----:B------:R-:W-:Y:S02]  /*03a0*/  ISETP.GT.AND.EX P3, PT, R5, -0x1, PT, P3 ;  /* 0xffffffff0500780c */ /* 0x000fe40003f64330 */
[----:B------:R-:W-:Y:S02]  /*03b0*/  ISETP.GT.U32.AND P4, PT, R30, -0x1, PT ;  /* 0xffffffff1e00780c */ /* 0x000fe40003f84070 */
[----:B------:R-:W-:Y:S01]  /*03c0*/  ISETP.GT.AND.EX P1, PT, R2, -0x1, PT, P1 ;  /* 0xffffffff0200780c */ /* 0x000fe20003f24310 */
[----:B------:R-:W-:Y:S01]  /*03d0*/  IMAD.MOV.U32 R2, RZ, RZ, R4 ;  /* 0x000000ffff027224 */ /* 0x000fe200078e0004 */
[----:B------:R-:W-:-:S04]  /*03e0*/  ISETP.GT.AND.EX P4, PT, R27, -0x1, PT, P4 ;  /* 0xffffffff1b00780c */ /* 0x000fc80003f84340 */
[----:B------:R-:W2:Y:S04]  /*03f0*/  @!P2 LDG.E.128.CONSTANT R4, [R2.64+-0x1000] ;  /* 0xfff000060204a981 */ /* 0x000ea8000c1e9d00 */
[----:B-1----:R-:W3:Y:S04]  /*0400*/  @!P3 LDG.E.128.CONSTANT R8, [R2.64] ;  /* 0x000000060208b981 */ /* 0x002ee8000c1e9d00 */
[----:B------:R-:W4:Y:S04]  /*0410*/  @!P1 LDG.E.128.CONSTANT R12, [R2.64+0x1000] ;  /* 0x00100006020c9981 */ /* 0x000f28000c1e9d00 */
[----:B------:R-:W5:Y:S01]  /*0420*/  @!P4 LDG.E.128.CONSTANT R16, [R2.64+-0x2000] ;  /* 0xffe000060210c981 */ /* 0x000f62000c1e9d00 */
[----:B------:R-:W-:-:S02]  /*0430*/  IMAD.MOV.U32 R20, RZ, RZ, R29 ;  /* 0x000000ffff147224 */ /* 0x000fc400078e001d */
[----:B------:R-:W-:-:S05]  /*0440*/  IMAD.MOV.U32 R21, RZ, RZ, R32 ;  /* 0x000000ffff157224 */ /* 0x000fca00078e0020 */
[----:B--2---:R0:W-:Y:S01]  /*0450*/  @!P2 STG.E.128 [R20.64+-0x1000], R4 ;  /* 0xfff000041400a986 */ /* 0x0041e2000c101d06 */
[----:B------:R-:W-:-:S03]  /*0460*/  IADD3 R25, P2, R25, 0x4, RZ ;  /* 0x0000000419197810 */ /* 0x000fc60007f5e0ff */
[----:B---3--:R1:W-:Y:S01]  /*0470*/  @!P3 STG.E.128 [R20.64], R8 ;  /* 0x000000081400b986 */ /* 0x0083e2000c101d06 */
[----:B------:R-:W-:Y:S01]  /*0480*/  IADD3 R29, P3, R25, R28, RZ ;  /* 0x0000001c191d7210 */ /* 0x000fe20007f7e0ff */
[----:B------:R-:W-:Y:S01]  /*0490*/  IMAD.X R26, RZ, RZ, R26, P2 ;  /* 0x000000ffff1a7224 */ /* 0x000fe200010e061a */
[----:B------:R-:W-:Y:S01]  /*04a0*/  IADD3 R30, P2, R30, 0x400, RZ ;  /* 0x000004001e1e7810 */ /* 0x000fe20007f5e0ff */
[----:B----4-:R1:W-:Y:S01]  /*04b0*/  @!P1 STG.E.128 [R20.64+0x1000], R12 ;  /* 0x0010000c14009986 */ /* 0x0103e2000c101d06 */
[----:B------:R-:W-:Y:S01]  /*04c0*/  ISETP.NE.U32.AND P1, PT, R29, RZ, PT ;  /* 0x000000ff1d00720c */ /* 0x000fe20003f25070 */
[----:B------:R-:W-:Y:S02]  /*04d0*/  IMAD.X R29, R26, 0x1, R31, P3 ;  /* 0x000000011a1d7824 */ /* 0x000fe400018e061f */
[----:B-----5:R1:W-:Y:S01]  /*04e0*/  @!P4 STG.E.128 [R20.64+-0x2000], R16 ;  /* 0xffe000101400c986 */ /* 0x0203e2000c101d06 */
[----:B------:R-:W-:Y:S02]  /*04f0*/  IMAD.X R27, RZ, RZ, R27, P2 ;  /* 0x000000ffff1b7224 */ /* 0x000fe400010e061b */
[----:B------:R-:W-:-:S02]  /*0500*/  ISETP.NE.AND.EX P1, PT, R29, RZ, PT, P1 ;  /* 0x000000ff1d00720c */ /* 0x000fc40003f25310 */
[----:B------:R-:W-:Y:S02]  /*0510*/  IADD3 R29, P4, R20, 0x4000, RZ ;  /* 0x00004000141d7810 */ /* 0x000fe40007f9e0ff */
[----:B0-----:R-:W-:-:S03]  /*0520*/  IADD3 R4, P3, R2, 0x4000, RZ ;  /* 0x0000400002047810 */ /* 0x001fc60007f7e0ff */
[----:B------:R-:W-:Y:S02]  /*0530*/  IMAD.X R32, RZ, RZ, R21, P4 ;  /* 0x000000ffff207224 */ /* 0x000fe400020e0615 */
[----:B------:R-:W-:-:S04]  /*0540*/  IMAD.X R3, RZ, RZ, R3, P3 ;  /* 0x000000ffff037224 */ /* 0x000fc800018e0603 */
[----:B------:R-:W-:Y:S05]  /*0550*/  @P1 BRA `(.L_x_1) ;  /* 0xfffffda000001947 */ /* 0x000fea000383ffff */
.L_x_0:
[----:B0-----:R-:W-:Y:S05]  /*0560*/  @!P0 EXIT ;  /* 0x000000000000894d */ /* 0x001fea0003800000 */
[----:B------:R-:W-:Y:S01]  /*0570*/  IMAD R7, R22, UR4, RZ ;  /* 0x0000000416077c24 */ /* 0x000fe2000f8e02ff */
[----:B------:R-:W-:Y:S01]  /*0580*/  IADD3 R23, P2, RZ, -R23, RZ ;  /* 0x80000017ff177210 */ /* 0x000fe20007f5e0ff */
[----:B------:R-:W-:-:S04]  /*0590*/  IMAD.WIDE.U32 R2, R0, UR4, RZ ;  /* 0x0000000400027c25 */ /* 0x000fc8000f8e00ff */
[----:B------:R-:W-:Y:S02]  /*05a0*/  IMAD.SHL.U32 R5, R25, 0x100, RZ ;  /* 0x0000010019057824 */ /* 0x000fe400078e00ff */
[----:B-1----:R-:W-:Y:S01]  /*05b0*/  IMAD.IADD R9, R3, 0x1, R7 ;  /* 0x0000000103097824 */ /* 0x002fe200078e0207 */
[----:B------:R-:W-:Y:S01]  /*05c0*/  SHF.L.U64.HI R7, R25, 0x8, R26 ;  /* 0x0000000819077819 */ /* 0x000fe2000001021a */
[C---:B------:R-:W-:Y:S01]  /*05d0*/  IMAD.SHL.U32 R4, R2.reuse, 0x800, RZ ;  /* 0x0000080002047824 */ /* 0x040fe200078e00ff */
[C---:B------:R-:W-:Y:S02]  /*05e0*/  LEA R3, P0, R2.reuse, R5, 0x8 ;  /* 0x0000000502037211 */ /* 0x040fe400078040ff */
[C-C-:B------:R-:W-:Y:S02]  /*05f0*/  SHF.L.U64.HI R5, R2.reuse, 0xb, R9.reuse ;  /* 0x0000000b02057819 */ /* 0x140fe40000010209 */
[----:B------:R-:W-:Y:S02]  /*0600*/  LEA.HI.X R0, R2, R7, R9, 0x8, P0 ;  /* 0x0000000702007211 */ /* 0x000fe400000f4409 */
[C---:B------:R-:W-:Y:S01]  /*0610*/  IADD3 R2, P0, R24.reuse, R3, RZ ;  /* 0x0000000318027210 */ /* 0x040fe20007f1e0ff */
[----:B------:R-:W-:Y:S01]  /*0620*/  IMAD.WIDE.U32 R4, R24, 0x8, R4 ;  /* 0x0000000818047825 */ /* 0x000fe200078e0004 */
[----:B------:R-:W-:-:S03]  /*0630*/  IADD3 R7, P1, RZ, -c[0x0][0x170], RZ ;  /* 0x80005c00ff077a10 */ /* 0x000fc60007f3e0ff */
[----:B------:R-:W-:Y:S01]  /*0640*/  IMAD.X R3, RZ, RZ, R0, P0 ;  /* 0x000000ffff037224 */ /* 0x000fe200000e0600 */
[----:B------:R-:W-:Y:S01]  /*0650*/  LEA R11, P0, R25, R4, 0xb ;  /* 0x00000004190b7211 */ /* 0x000fe200078058ff */
[----:B------:R-:W-:Y:S02]  /*0660*/  IMAD.X R0, RZ, RZ, ~c[0x0][0x174], P1 ;  /* 0x80005d00ff007624 */ /* 0x000fe400008e06ff */
[----:B------:R-:W-:Y:S01]  /*0670*/  IMAD.WIDE.U32 R2, R7, 0x140, R2 ;  /* 0x0000014007027825 */ /* 0x000fe200078e0002 */
[----:B------:R-:W-:-:S03]  /*0680*/  LEA.HI.X R4, R25, R5, R26, 0xb, P0 ;  /* 0x0000000519047211 */ /* 0x000fc600000f5c1a */
[C---:B------:R-:W-:Y:S01]  /*0690*/  IMAD.SHL.U32 R10, R11.reuse, 0x2, RZ ;  /* 0x000000020b0a7824 */ /* 0x040fe200078e00ff */
[----:B------:R-:W-:Y:S01]  /*06a0*/  SHF.L.U64.HI R11, R11, 0x1, R4 ;  /* 0x000000010b0b7819 */ /* 0x000fe20000010204 */
[----:B------:R-:W-:Y:S02]  /*06b0*/  IMAD R9, R0, 0x140, RZ ;  /* 0x0000014000097824 */ /* 0x000fe400078e02ff */
[----:B------:R-:W-:Y:S01]  /*06c0*/  IMAD.MOV.U32 R8, RZ, RZ, R2 ;  /* 0x000000ffff087224 */ /* 0x000fe200078e0002 */
[C---:B------:R-:W-:Y:S01]  /*06d0*/  IADD3 R12, P0, R10.reuse, c[0x0][0x160], RZ ;  /* 0x000058000a0c7a10 */ /* 0x040fe20007f1e0ff */
[----:B------:R-:W-:Y:S01]  /*06e0*/  IMAD.IADD R9, R9, 0x1, R3 ;  /* 0x0000000109097824 */ /* 0x000fe200078e0203 */
[----:B------:R-:W-:Y:S01]  /*06f0*/  IADD3 R10, P1, R10, c[0x0][0x168], RZ ;  /* 0x00005a000a0a7a10 */ /* 0x000fe20007f3e0ff */
[----:B------:R-:W-:Y:S01]  /*0700*/  IMAD.X R0, RZ, RZ, -0x1, P2 ;  /* 0xffffffffff007424 */ /* 0x000fe200010e06ff */
[C---:B------:R-:W-:Y:S02]  /*0710*/  IADD3.X R13, R11.reuse, c[0x0][0x164], RZ, P0, !PT ;  /* 0x000059000b0d7a10 */ /* 0x040fe400007fe4ff */
[----:B------:R-:W-:-:S02]  /*0720*/  IADD3.X R11, R11, c[0x0][0x16c], RZ, P1, !PT ;  /* 0x00005b000b0b7a10 */ /* 0x000fc40000ffe4ff */
.L_x_2:
[----:B------:R-:W-:-:S04]  /*0730*/  ISETP.GT.U32.AND P0, PT, R8, -0x1, PT ;  /* 0xffffffff0800780c */ /* 0x000fc80003f04070 */
[----:B------:R-:W-:-:S13]  /*0740*/  ISETP.GT.AND.EX P0, PT, R9, -0x1, PT, P0 ;  /* 0xffffffff0900780c */ /* 0x000fda0003f04300 */
[----:B------:R-:W-:Y:S02]  /*0750*/  @!P0 IMAD.MOV.U32 R2, RZ, RZ, R12 ;  /* 0x000000ffff028224 */ /* 0x000fe400078e000c */
[----:B------:R-:W-:-:S05]  /*0760*/  @!P0 IMAD.MOV.U32 R3, RZ, RZ, R13 ;  /* 0x000000ffff038224 */ /* 0x000fca00078e000d */
[----:B------:R0:W2:Y:S01]  /*0770*/  @!P0 LDG.E.128.CONSTANT R4, [R2.64] ;  /* 0x0000000602048981 */ /* 0x0000a2000c1e9d00 */
[----:B------:R-:W-:Y:S02]  /*0780*/  IADD3 R23, P1, R23, 0x1, RZ ;  /* 0x0000000117177810 */ /* 0x000fe40007f3e0ff */
[----:B------:R-:W-:-:S03]  /*0790*/  IADD3 R8, P3, R8, 0x100, RZ ;  /* 0x0000010008087810 */ /* 0x000fc60007f7e0ff */
[----:B------:R-:W-:Y:S01]  /*07a0*/  IMAD.X R0, RZ, RZ, R0, P1 ;  /* 0x000000ffff007224 */ /* 0x000fe200008e0600 */
[----:B------:R-:W-:Y:S01]  /*07b0*/  IADD3 R12, P1, R12, 0x1000, RZ ;  /* 0x000010000c0c7810 */ /* 0x000fe20007f3e0ff */
[----:B------:R-:W-:Y:S02]  /*07c0*/  IMAD.X R9, RZ, RZ, R9, P3 ;  /* 0x000000ffff097224 */ /* 0x000fe400018e0609 */
[----:B0-----:R-:W-:Y:S01]  /*07d0*/  @!P0 IMAD.MOV.U32 R2, RZ, RZ, R10 ;  /* 0x000000ffff028224 */ /* 0x001fe200078e000a */
[----:B------:R-:W-:Y:S01]  /*07e0*/  IADD3 R10, P2, R10, 0x1000, RZ ;  /* 0x000010000a0a7810 */ /* 0x000fe20007f5e0ff */
[----:B------:R-:W-:Y:S02]  /*07f0*/  @!P0 IMAD.MOV.U32 R3, RZ, RZ, R11 ;  /* 0x000000ffff038224 */ /* 0x000fe400078e000b */
[----:B------:R-:W-:Y:S02]  /*0800*/  IMAD.X R13, RZ, RZ, R13, P1 ;  /* 0x000000ffff0d7224 */ /* 0x000fe400008e060d */
[----:B------:R-:W-:Y:S01]  /*0810*/  IMAD.X R11, RZ, RZ, R11, P2 ;  /* 0x000000ffff0b7224 */ /* 0x000fe200010e060b */
[----:B--2---:R0:W-:Y:S01]  /*0820*/  @!P0 STG.E.128 [R2.64], R4 ;  /* 0x0000000402008986 */ /* 0x0041e2000c101d06 */
[----:B------:R-:W-:-:S04]  /*0830*/  ISETP.NE.U32.AND P0, PT, R23, RZ, PT ;  /* 0x000000ff1700720c */ /* 0x000fc80003f05070 */
[----:B------:R-:W-:-:S13]  /*0840*/  ISETP.NE.AND.EX P0, PT, R0, RZ, PT, P0 ;  /* 0x000000ff0000720c */ /* 0x000fda0003f05300 */
[----:B0-----:R-:W-:Y:S05]  /*0850*/  @P0 BRA `(.L_x_2) ;  /* 0xfffffed000000947 */ /* 0x001fea000383ffff */
[----:B------:R-:W-:Y:S05]  /*0860*/  EXIT ;  /* 0x000000000000794d */ /* 0x000fea0003800000 */
.L_x_3:
[----:B------:R-:W-:-:S00]  /*0870*/  BRA `(.L_x_3) ;  /* 0xfffffff000007947 */ /* 0x000fc0000383ffff */
[----:B------:R-:W-:-:S00]  /*0880*/  NOP ;  /* 0x0000000000007918 */ /* 0x000fc00000000000 */
[----:B------:R-:W-:-:S00]  /*0890*/  NOP ;  /* 0x0000000000007918 */ /* 0x000fc00000000000 */
[----:B------:R-:W-:-:S00]  /*08a0*/  NOP ;  /* 0x0000000000007918 */ /* 0x000fc00000000000 */
[----:B------:R-:W-:-:S00]  /*08b0*/  NOP ;  /* 0x0000000000007918 */ /* 0x000fc00000000000 */
[----:B------:R-:W-:-:S00]  /*08c0*/  NOP ;  /* 0x0000000000007918 */ /* 0x000fc00000000000 */
[----:B------:R-:W-:-:S00]  /*08d0*/  NOP ;  /* 0x0000000000007918 */ /* 0x000fc00000000000 */
[----:B------:R-:W-:-:S00]  /*08e0*/  NOP ;  /* 0x0000000000007918 */ /* 0x000fc00000000000 */
[----:B------:R-:W-:-:S00]  /*08f0*/  NOP ;  /* 0x0000000000007918 */ /* 0x000fc00000000000 */
.L_x_64:


//--------------------- .text.copy_n_3585_to_3840__kernel --------------------------
	.section	.text.copy_n_3585_to_3840__kernel,"ax",@progbits
	.sectioninfo	@"SHI_REGISTERS=36"
	.align	128
        .global         copy_n_3585_to_3840__kernel
        .type           copy_n_3585_to_3840__kernel,@function
        .size           copy_n_3585_to_3840__kernel,(.L_x_65 - copy_n_3585_to_3840__kernel)
        .other          copy_n_3585_to_3840__kernel,@"STO_CUDA_ENTRY STV_DEFAULT"
copy_n_3585_to_3840__kernel:
.text.copy_n_3585_to_3840__kernel:
[----:B------:R-:W-:-:S02]  /*0000*/  IMAD.MOV.U32 R1, RZ, RZ, c[0x0][0x28] ;  /* 0x00000a00ff017624 */ /* 0x000fc400078e00ff */
[----:B------:R-:W-:-:S05]  /*0010*/  IMAD.MOV.U32 R8, RZ, RZ, c[0x0][0x170] ;  /* 0x00005c00ff087624 */ /* 0x000fca00078e00ff */
[----:B------:R-:W-:-:S05]  /*0020*/  IADD3 R8, P0, R8, 0xeff, RZ ;  /* 0x00000eff08087810 */ /* 0x000fca0007f1e0ff */
[----:B------:R-:W-:-:S04]  /*0030*/  IMAD.X R9, RZ, RZ, c[0x0][0x174], P0 ;  /* 0x00005d00ff097624 */ /* 0x000fc800000e06ff */
[----:B------:R-:W-:-:S06]  /*0040*/  IMAD.WIDE.U32 R2, R9, -0x77777777, RZ ;  /* 0x8888888909027825 */ /* 0x000fcc00078e00ff */
[----:B------:R-:W-:-:S04]  /*0050*/  IMAD.WIDE.U32 R4, P0, R8, -0x77777778, R2 ;  /* 0x8888888808047825 */ /* 0x000fc80007800002 */
[C---:B------:R-:W-:Y:S01]  /*0060*/  IMAD.WIDE.U32 R2, R8.reuse, -0x77777777, RZ ;  /* 0x8888888908027825 */ /* 0x040fe200078e00ff */
[----:B------:R-:W-:-:S04]  /*0070*/  IADD3 R6, P1, R8, R5, RZ ;  /* 0x0000000508067210 */ /* 0x000fc80007f3e0ff */
[----:B------:R-:W-:Y:S02]  /*0080*/  IADD3.X R7, RZ, R9, RZ, P0, P1 ;  /* 0x00000009ff077210 */ /* 0x000fe400007e24ff */
[----:B------:R-:W-:Y:S02]  /*0090*/  IADD3 RZ, P0, R3, R4, RZ ;  /* 0x0000000403ff7210 */ /* 0x000fe40007f1e0ff */
[----:B------:R-:W-:-:S03]  /*00a0*/  ISETP.LT.AND P1, PT, R9, RZ, PT ;  /* 0x000000ff0900720c */ /* 0x000fc60003f21270 */
[----:B------:R-:W-:-:S05]  /*00b0*/  IMAD.WIDE.U32.X R2, R9, -0x77777778, R6, P0 ;  /* 0x8888888809027825 */ /* 0x000fca00000e0406 */
[----:B------:R-:W-:-:S05]  /*00c0*/  IADD3 R11, P0, -R8, R2, RZ ;  /* 0x00000002080b7210 */ /* 0x000fca0007f1e1ff */
[----:B------:R-:W-:Y:S01]  /*00d0*/  IMAD.X R2, R3, 0x1, ~R9, P0 ;  /* 0x0000000103027824 */ /* 0x000fe200000e0e09 */
[----:B------:R-:W-:-:S04]  /*00e0*/  IADD3 R0, P0, R11, 0x77777777, RZ ;  /* 0x777777770b007810 */ /* 0x000fc80007f1e0ff */
[----:B------:R-:W-:Y:S02]  /*00f0*/  IADD3.X R3, R2, 0x77777777, RZ, P0, !PT ;  /* 0x7777777702037810 */ /* 0x000fe400007fe4ff */
[----:B------:R-:W-:Y:S02]  /*0100*/  SEL R11, R0, R11, P1 ;  /* 0x0000000b000b7207 */ /* 0x000fe40000800000 */
[----:B------:R-:W-:-:S04]  /*0110*/  SEL R10, R3, R2, P1 ;  /* 0x00000002030a7207 */ /* 0x000fc80000800000 */
[----:B------:R-:W-:-:S04]  /*0120*/  SHF.R.S64 R11, R11, 0xb, R10 ;  /* 0x0000000b0b0b7819 */ /* 0x000fc8000000100a */
[----:B------:R-:W-:-:S04]  /*0130*/  LEA.HI R11, P0, R10, R11, RZ, 0x1 ;  /* 0x0000000b0a0b7211 */ /* 0x000fc800078108ff */
[----:B------:R-:W-:Y:S01]  /*0140*/  LEA.HI.X.SX32 R10, R10, RZ, 0x15, P0 ;  /* 0x000000ff0a0a7211 */ /* 0x000fe200000faeff */
[----:B------:R-:W-:-:S04]  /*0150*/  IMAD.HI.U32 R8, R11, -0xf00, R8 ;  /* 0xfffff1000b087827 */ /* 0x000fc800078e0008 */
[----:B------:R-:W-:-:S05]  /*0160*/  IMAD R29, R10, -0xf00, RZ ;  /* 0xfffff1000a1d7824 */ /* 0x000fca00078e02ff */
[----:B------:R-:W-:-:S04]  /*0170*/  IADD3 R29, R8, -R11, R29 ;  /* 0x8000000b081d7210 */ /* 0x000fc80007ffe01d */
[--C-:B------:R-:W-:Y:S02]  /*0180*/  SHF.R.S32.HI R0, RZ, 0x1f, R29.reuse ;  /* 0x0000001fff007819 */ /* 0x100fe4000001141d */
[----:B------:R-:W-:Y:S02]  /*0190*/  SHF.R.S32.HI R29, RZ, 0x1f, R29 ;  /* 0x0000001fff1d7819 */ /* 0x000fe4000001141d */
[----:B------:R-:W-:-:S04]  /*01a0*/  IADD3 R27, P1, R0, R11, RZ ;  /* 0x0000000b001b7210 */ /* 0x000fc80007f3e0ff */
[----:B------:R-:W-:Y:S01]  /*01b0*/  ISETP.GE.U32.AND P0, PT, R27, 0x1, PT ;  /* 0x000000011b00780c */ /* 0x000fe20003f06070 */
[----:B------:R-:W-:-:S05]  /*01c0*/  IMAD.X R26, R29, 0x1, R10, P1 ;  /* 0x000000011d1a7824 */ /* 0x000fca00008e060a */
[----:B------:R-:W-:-:S13]  /*01d0*/  ISETP.GE.AND.EX P0, PT, R26, RZ, PT, P0 ;  /* 0x000000ff1a00720c */ /* 0x000fda0003f06300 */
[----:B------:R-:W-:Y:S05]  /*01e0*/  @!P0 EXIT ;  /* 0x000000000000894d */ /* 0x000fea0003800000 */
[C---:B------:R-:W-:Y:S01]  /*01f0*/  IADD3 R2, P0, R27.reuse, -0x1, RZ ;  /* 0xffffffff1b027810 */ /* 0x040fe20007f1e0ff */
[----:B------:R-:W0:Y:S01]  /*0200*/  S2R R24, SR_TID.X ;  /* 0x0000000000187919 */ /* 0x000e220000002100 */
[----:B------:R-:W-:Y:S01]  /*0210*/  LOP3.LUT R25, R27, 0x3, RZ, 0xc0, !PT ;  /* 0x000000031b197812 */ /* 0x000fe200078ec0ff */
[----:B------:R-:W1:Y:S01]  /*0220*/  S2UR UR4, SR_CTAID.X ;  /* 0x00000000000479c3 */ /* 0x000e620000002500 */
[----:B------:R-:W-:Y:S01]  /*0230*/  ISETP.GE.U32.AND P1, PT, R2, 0x3, PT ;  /* 0x000000030200780c */ /* 0x000fe20003f26070 */
[----:B------:R-:W-:Y:S01]  /*0240*/  ULDC.64 UR6, c[0x0][0x118] ;  /* 0x0000460000067ab9 */ /* 0x000fe20000000a00 */
[----:B------:R-:W-:Y:S01]  /*0250*/  IADD3.X R2, R26, -0x1, RZ, P0, !PT ;  /* 0xffffffff1a027810 */ /* 0x000fe200007fe4ff */
[----:B------:R-:W-:Y:S01]  /*0260*/  CS2R R22, SRZ ;  /* 0x0000000000167805 */ /* 0x000fe2000001ff00 */
[----:B------:R-:W-:Y:S02]  /*0270*/  ISETP.NE.U32.AND P0, PT, R25, RZ, PT ;  /* 0x000000ff1900720c */ /* 0x000fe40003f05070 */
[----:B------:R-:W-:-:S02]  /*0280*/  ISETP.GE.U32.AND.EX P1, PT, R2, RZ, PT, P1 ;  /* 0x000000ff0200720c */ /* 0x000fc40003f26110 */
[----:B------:R-:W-:-:S11]  /*0290*/  ISETP.NE.AND.EX P0, PT, RZ, RZ, PT, P0 ;  /* 0x000000ffff00720c */ /* 0x000fd60003f05300 */
[----:B-1----:R-:W-:Y:S05]  /*02a0*/  @!P1 BRA `(.L_x_4) ;  /* 0x000003c000009947 */ /* 0x002fea0003800000 */
[----:B------:R-:W-:Y:S02]  /*02b0*/  IMAD R5, R26, UR4, RZ ;  /* 0x000000041a057c24 */ /* 0x000fe4000f8e02ff */
[----:B------:R-:W-:-:S04]  /*02c0*/  IMAD.WIDE.U32 R6, R27, UR4, RZ ;  /* 0x000000041b067c25 */ /* 0x000fc8000f8e00ff */
[----:B------:R-:W-:Y:S01]  /*02d0*/  IMAD.IADD R5, R7, 0x1, R5 ;  /* 0x0000000107057824 */ /* 0x000fe200078e0205 */
[C---:B0-----:R-:W-:Y:S01]  /*02e0*/  LEA R4, P1, R6.reuse, R24, 0x8 ;  /* 0x0000001806047211 */ /* 0x041fe200078240ff */
[C---:B------:R-:W-:Y:S01]  /*02f0*/  IMAD.SHL.U32 R2, R6.reuse, 0x800, RZ ;  /* 0x0000080006027824 */ /* 0x040fe200078e00ff */
[----:B------:R-:W-:Y:S02]  /*0300*/  IADD3 R7, P2, RZ, -c[0x0][0x170], RZ ;  /* 0x80005c00ff077a10 */ /* 0x000fe40007f5e0ff */
[C-C-:B------:R-:W-:Y:S02]  /*0310*/  SHF.L.U64.HI R3, R6.reuse, 0xb, R5.reuse ;  /* 0x0000000b06037819 */ /* 0x140fe40000010205 */
[----:B------:R-:W-:Y:S01]  /*0320*/  LEA.HI.X R5, R6, RZ, R5, 0x8, P1 ;  /* 0x000000ff06057211 */ /* 0x000fe200008f4405 */
[----:B------:R-:W-:Y:S01]  /*0330*/  IMAD.X R6, RZ, RZ, ~c[0x0][0x174], P2 ;  /* 0x80005d00ff067624 */ /* 0x000fe200010e06ff */
[----:B------:R-:W-:Y:S01]  /*0340*/  IADD3 R0, P1, P2, -R11, R25, -R0 ;  /* 0x000000190b007210 */ /* 0x000fe20007a3e900 */
[----:B------:R-:W-:-:S03]  /*0350*/  IMAD.WIDE.U32 R2, R24, 0x8, R2 ;  /* 0x0000000818027825 */ /* 0x000fc600078e0002 */
[----:B------:R-:W-:Y:S01]  /*0360*/  IADD3.X R29, ~R10, RZ, ~R29, P1, P2 ;  /* 0x000000ff0a1d7210 */ /* 0x000fe20000fe4d1d */
[C---:B------:R-:W-:Y:S01]  /*0370*/  IMAD.SHL.U32 R30, R2.reuse, 0x2, RZ ;  /* 0x00000002021e7824 */ /* 0x040fe200078e00ff */
[----:B------:R-:W-:Y:S01]  /*0380*/  SHF.L.U64.HI R2, R2, 0x1, R3 ;  /* 0x0000000102027819 */ /* 0x000fe20000010203 */
[----:B------:R-:W-:-:S04]  /*0390*/  IMAD.WIDE.U32 R4, R7, 0x140, R4 ;  /* 0x0000014007047825 */ /* 0x000fc800078e0004 */
[----:B------:R-:W-:Y:S01]  /*03a0*/  IMAD R7, R6, 0x140, RZ ;  /* 0x0000014006077824 */ /* 0x000fe200078e02ff */
[C---:B------:R-:W-:Y:S01]  /*03b0*/  IADD3 R6, P3, R30.reuse, c[0x0][0x160], RZ ;  /* 0x000058001e067a10 */ /* 0x040fe20007f7e0ff */
[----:B------:R-:W-:Y:S01]  /*03c0*/  IMAD.MOV.U32 R31, RZ, RZ, R4 ;  /* 0x000000ffff1f7224 */ /* 0x000fe200078e0004 */
[----:B------:R-:W-:Y:S01]  /*03d0*/  IADD3 R30, P4, R30, c[0x0][0x168], RZ ;  /* 0x00005a001e1e7a10 */ /* 0x000fe20007f9e0ff */
[----:B------:R-:W-:Y:S01]  /*03e0*/  IMAD.IADD R28, R5, 0x1, R7 ;  /* 0x00000001051c7824 */ /* 0x000fe200078e0207 */
[C---:B------:R-:W-:Y:S02]  /*03f0*/  IADD3.X R3, R2.reuse, c[0x0][0x164], RZ, P3, !PT ;  /* 0x0000590002037a10 */ /* 0x040fe40001ffe4ff */
[----:B------:R-:W-:-:S02]  /*0400*/  IADD3.X R33, R2, c[0x0][0x16c], RZ, P4, !PT ;  /* 0x00005b0002217a10 */ /* 0x000fc400027fe4ff */
.L_x_5:
[C---:B------:R-:W-:Y:S02]  /*0410*/  IADD3 R5, P1, R31.reuse, 0x100, RZ ;  /* 0x000001001f057810 */ /* 0x040fe40007f3e0ff */
[----:B------:R-:W-:Y:S02]  /*0420*/  IADD3 R4, P4, R31, 0x200, RZ ;  /* 0x000002001f047810 */ /* 0x000fe40007f9e0ff */
[----:B------:R-:W-:Y:S01]  /*0430*/  ISETP.GT.U32.AND P2, PT, R5, -0x1, PT ;  /* 0xffffffff0500780c */ /* 0x000fe20003f44070 */
[----:B------:R-:W-:Y:S01]  /*0440*/  IMAD.X R5, RZ, RZ, R28, P1 ;  /* 0x000000ffff057224 */ /* 0x000fe200008e061c */
[----:B------:R-:W-:-:S02]  /*0450*/  IADD3 R2, P5, R31, 0x300, RZ ;  /* 0x000003001f027810 */ /* 0x000fc40007fbe0ff */
[----:B------:R-:W-:Y:S01]  /*0460*/  ISETP.GT.U32.AND P3, PT, R4, -0x1, PT ;  /* 0xffffffff0400780c */ /* 0x000fe20003f64070 */
[--C-:B------:R-:W-:Y:S01]  /*0470*/  IMAD.X R4, RZ, RZ, R28.reuse, P4 ;  /* 0x000000ffff047224 */ /* 0x100fe200020e061c */
[----:B------:R-:W-:Y:S02]  /*0480*/  ISETP.GT.AND.EX P2, PT, R5, -0x1, PT, P2 ;  /* 0xffffffff0500780c */ /* 0x000fe40003f44320 */
[----:B------:R-:W-:Y:S01]  /*0490*/  ISETP.GT.U32.AND P1, PT, R2, -0x1, PT ;  /* 0xffffffff0200780c */ /* 0x000fe20003f24070 */
[----:B------:R-:W-:Y:S01]  /*04a0*/  IMAD.X R2, RZ, RZ, R28, P5 ;  /* 0x000000ffff027224 */ /* 0x000fe200028e061c */
[----:B------:R-:W-:Y:S02]  /*04b0*/  ISETP.GT.AND.EX P3, PT, R4, -0x1, PT, P3 ;  /* 0xffffffff0400780c */ /* 0x000fe40003f64330 */
[----:B------:R-:W-:Y:S02]  /*04c0*/  ISETP.GT.U32.AND P4, PT, R31, -0x1, PT ;  /* 0xffffffff1f00780c */ /* 0x000fe40003f84070 */
[----:B------:R-:W-:Y:S01]  /*04d0*/  ISETP.GT.AND.EX P1, PT, R2, -0x1, PT, P1 ;  /* 0xffffffff0200780c */ /* 0x000fe20003f24310 */
[----:B------:R-:W-:Y:S01]  /*04e0*/  IMAD.MOV.U32 R2, RZ, RZ, R6 ;  /* 0x000000ffff027224 */ /* 0x000fe200078e0006 */
[----:B------:R-:W-:-:S04]  /*04f0*/  ISETP.GT.AND.EX P4, PT, R28, -0x1, PT, P4 ;  /* 0xffffffff1c00780c */ /* 0x000fc80003f84340 */
[----:B------:R-:W2:Y:S04]  /*0500*/  @!P2 LDG.E.128.CONSTANT R4, [R2.64+0x1000] ;  /* 0x001000060204a981 */ /* 0x000ea8000c1e9d00 */
[----:B-1----:R-:W3:Y:S04]  /*0510*/  @!P3 LDG.E.128.CONSTANT R8, [R2.64+0x2000] ;  /* 0x002000060208b981 */ /* 0x002ee8000c1e9d00 */
[----:B------:R-:W4:Y:S04]  /*0520*/  @!P1 LDG.E.128.CONSTANT R12, [R2.64+0x3000] ;  /* 0x00300006020c9981 */ /* 0x000f28000c1e9d00 */
[----:B------:R-:W5:Y:S01]  /*0530*/  @!P4 LDG.E.128.CONSTANT R16, [R2.64] ;  /* 0x000000060210c981 */ /* 0x000f62000c1e9d00 */
[----:B------:R-:W-:-:S02]  /*0540*/  IMAD.MOV.U32 R20, RZ, RZ, R30 ;  /* 0x000000ffff147224 */ /* 0x000fc400078e001e */
[----:B------:R-:W-:-:S05]  /*0550*/  IMAD.MOV.U32 R21, RZ, RZ, R33 ;  /* 0x000000ffff157224 */ /* 0x000fca00078e0021 */
[----:B--2---:R0:W-:Y:S01]  /*0560*/  @!P2 STG.E.128 [R20.64+0x1000], R4 ;  /* 0x001000041400a986 */ /* 0x0041e2000c101d06 */
[----:B------:R-:W-:-:S03]  /*0570*/  IADD3 R23, P2, R23, 0x4, RZ ;  /* 0x0000000417177810 */ /* 0x000fc60007f5e0ff */
[----:B---3--:R1:W-:Y:S01]  /*0580*/  @!P3 STG.E.128 [R20.64+0x2000], R8 ;  /* 0x002000081400b986 */ /* 0x0083e2000c101d06 */
[----:B------:R-:W-:Y:S01]  /*0590*/  IADD3 R30, P3, R23, R0, RZ ;  /* 0x00000000171e7210 */ /* 0x000fe20007f7e0ff */
[----:B------:R-:W-:Y:S01]  /*05a0*/  IMAD.X R22, RZ, RZ, R22, P2 ;  /* 0x000000ffff167224 */ /* 0x000fe200010e0616 */
[----:B------:R-:W-:Y:S01]  /*05b0*/  IADD3 R31, P2, R31, 0x400, RZ ;  /* 0x000004001f1f7810 */ /* 0x000fe20007f5e0ff */
[----:B----4-:R1:W-:Y:S01]  /*05c0*/  @!P1 STG.E.128 [R20.64+0x3000], R12 ;  /* 0x0030000c14009986 */ /* 0x0103e2000c101d06 */
[----:B------:R-:W-:Y:S01]  /*05d0*/  ISETP.NE.U32.AND P1, PT, R30, RZ, PT ;  /* 0x000000ff1e00720c */ /* 0x000fe20003f25070 */
[----:B------:R-:W-:Y:S02]  /*05e0*/  IMAD.X R30, R22, 0x1, R29, P3 ;  /* 0x00000001161e7824 */ /* 0x000fe400018e061d */
[----:B-----5:R1:W-:Y:S01]  /*05f0*/  @!P4 STG.E.128 [R20.64], R16 ;  /* 0x000000101400c986 */ /* 0x0203e2000c101d06 */
[----:B------:R-:W-:Y:S02]  /*0600*/  IMAD.X R28, RZ, RZ, R28, P2 ;  /* 0x000000ffff1c7224 */ /* 0x000fe400010e061c */
[----:B------:R-:W-:-:S02]  /*0610*/  ISETP.NE.AND.EX P1, PT, R30, RZ, PT, P1 ;  /* 0x000000ff1e00720c */ /* 0x000fc40003f25310 */
[----:B------:R-:W-:Y:S02]  /*0620*/  IADD3 R30, P4, R20, 0x4000, RZ ;  /* 0x00004000141e7810 */ /* 0x000fe40007f9e0ff */
[----:B0-----:R-:W-:-:S03]  /*0630*/  IADD3 R6, P3, R2, 0x4000, RZ ;  /* 0x0000400002067810 */ /* 0x001fc60007f7e0ff */
[----:B------:R-:W-:Y:S02]  /*0640*/  IMAD.X R33, RZ, RZ, R21, P4 ;  /* 0x000000ffff217224 */ /* 0x000fe400020e0615 */
[----:B------:R-:W-:-:S04]  /*0650*/  IMAD.X R3, RZ, RZ, R3, P3 ;  /* 0x000000ffff037224 */ /* 0x000fc800018e0603 */
[----:B------:R-:W-:Y:S05]  /*0660*/  @P1 BRA `(.L_x_5) ;  /* 0xfffffda000001947 */ /* 0x000fea000383ffff */
.L_x_4:
[----:B------:R-:W-:Y:S05]  /*0670*/  @!P0 EXIT ;  /* 0x000000000000894d */ /* 0x000fea0003800000 */
        /* <DEDUP_REMOVED lines=10> */
[C---:B0-----:R-:W-:Y:S01]  /*0720*/  IADD3 R2, P0, R24.reuse, R3, RZ ;  /* 0x0000000318027210 */ /* 0x041fe20007f1e0ff */
        /* <DEDUP_REMOVED lines=17> */
.L_x_6:
        /* <DEDUP_REMOVED lines=20> */
.L_x_7:
        /* <DEDUP_REMOVED lines=16> */
.L_x_65:


//--------------------- .text.copy_n_3329_to_3584__kernel --------------------------
	.section	.text.copy_n_3329_to_3584__kernel,"ax",@progbits
	.sectioninfo	@"SHI_REGISTERS=36"
	.align	128
        .global         copy_n_3329_to_3584__kernel
        .type           copy_n_3329_to_3584__kernel,@function
        .size           copy_n_3329_to_3584__kernel,(.L_x_66 - copy_n_3329_to_3584__kernel)
        .other          copy_n_3329_to_3584__kernel,@"STO_CUDA_ENTRY STV_DEFAULT"
copy_n_3329_to_3584__kernel:
.text.copy_n_3329_to_3584__kernel:
[----:B------:R-:W-:-:S02]  /*0000*/  IMAD.MOV.U32 R1, RZ, RZ, c[0x0][0x28] ;  /* 0x00000a00ff017624 */ /* 0x000fc400078e00ff */
[----:B------:R-:W-:-:S05]  /*0010*/  IMAD.MOV.U32 R8, RZ, RZ, c[0x0][0x170] ;  /* 0x00005c00ff087624 */ /* 0x000fca00078e00ff */
[----:B------:R-:W-:-:S05]  /*0020*/  IADD3 R8, P0, R8, 0xdff, RZ ;  /* 0x00000dff08087810 */ /* 0x000fca0007f1e0ff */
[----:B------:R-:W-:-:S04]  /*0030*/  IMAD.X R9, RZ, RZ, c[0x0][0x174], P0 ;  /* 0x00005d00ff097624 */ /* 0x000fc800000e06ff */
[C---:B------:R-:W-:Y:S01]  /*0040*/  IMAD.WIDE.U32 R2, R9.reuse, 0x24924925, RZ ;  /* 0x2492492509027825 */ /* 0x040fe200078e00ff */
[----:B------:R-:W-:-:S05]  /*0050*/  ISETP.LT.AND P1, PT, R9, RZ, PT ;  /* 0x000000ff0900720c */ /* 0x000fca0003f21270 */
[----:B------:R-:W-:-:S04]  /*0060*/  IMAD.WIDE.U32 R4, P0, R8, 0x49249249, R2 ;  /* 0x4924924908047825 */ /* 0x000fc80007800002 */
[----:B------:R-:W-:-:S04]  /*0070*/  IMAD.WIDE.U32 R2, R8, 0x24924925, RZ ;  /* 0x2492492508027825 */ /* 0x000fc800078e00ff */
[----:B------:R-:W-:Y:S01]  /*0080*/  IMAD.X R7, RZ, RZ, RZ, P0 ;  /* 0x000000ffff077224 */ /* 0x000fe200000e06ff */
[----:B------:R-:W-:Y:S01]  /*0090*/  IADD3 RZ, P0, R3, R4, RZ ;  /* 0x0000000403ff7210 */ /* 0x000fe20007f1e0ff */
[----:B------:R-:W-:-:S04]  /*00a0*/  IMAD.MOV.U32 R6, RZ, RZ, R5 ;  /* 0x000000ffff067224 */ /* 0x000fc800078e0005 */
[----:B------:R-:W-:-:S05]  /*00b0*/  IMAD.WIDE.U32.X R2, R9, 0x49249249, R6, P0 ;  /* 0x4924924909027825 */ /* 0x000fca00000e0406 */
[----:B------:R-:W-:-:S04]  /*00c0*/  IADD3 R11, P0, R2, -0x24924925, RZ ;  /* 0xdb6db6db020b7810 */ /* 0x000fc80007f1e0ff */
[----:B------:R-:W-:Y:S02]  /*00d0*/  IADD3.X R5, R3, -0x4924924a, RZ, P0, !PT ;  /* 0xb6db6db603057810 */ /* 0x000fe400007fe4ff */
        /* <DEDUP_REMOVED lines=49> */
.L_x_9:
        /* <DEDUP_REMOVED lines=38> */
.L_x_8:
        /* <DEDUP_REMOVED lines=29> */
.L_x_10:
        /* <DEDUP_REMOVED lines=20> */
.L_x_11:
        /* <DEDUP_REMOVED lines=10> */
.L_x_66:


//--------------------- .text.copy_n_3073_to_3328__kernel --------------------------
	.section	.text.copy_n_3073_to_3328__kernel,"ax",@progbits
	.sectioninfo	@"SHI_REGISTERS=36"
	.align	128
        .global         copy_n_3073_to_3328__kernel
        .type           copy_n_3073_to_3328__kernel,@function
        .size           copy_n_3073_to_3328__kernel,(.L_x_67 - copy_n_3073_to_3328__kernel)
        .other          copy_n_3073_to_3328__kernel,@"STO_CUDA_ENTRY STV_DEFAULT"
copy_n_3073_to_3328__kernel:
.text.copy_n_3073_to_3328__kernel:
[----:B------:R-:W-:-:S02]  /*0000*/  IMAD.MOV.U32 R1, RZ, RZ, c[0x0][0x28] ;  /* 0x00000a00ff017624 */ /* 0x000fc400078e00ff */
[----:B------:R-:W-:-:S05]  /*0010*/  IMAD.MOV.U32 R8, RZ, RZ, c[0x0][0x170] ;  /* 0x00005c00ff087624 */ /* 0x000fca00078e00ff */
[----:B------:R-:W-:-:S05]  /*0020*/  IADD3 R8, P0, R8, 0xcff, RZ ;  /* 0x00000cff08087810 */ /* 0x000fca0007f1e0ff */
[----:B------:R-:W-:-:S04]  /*0030*/  IMAD.X R9, RZ, RZ, c[0x0][0x174], P0 ;  /* 0x00005d00ff097624 */ /* 0x000fc800000e06ff */
[C---:B------:R-:W-:Y:S01]  /*0040*/  IMAD.WIDE.U32 R2, R9.reuse, -0x3b13b13b, RZ ;  /* 0xc4ec4ec509027825 */ /* 0x040fe200078e00ff */
[----:B------:R-:W-:-:S05]  /*0050*/  ISETP.LT.AND P1, PT, R9, RZ, PT ;  /* 0x000000ff0900720c */ /* 0x000fca0003f21270 */
[----:B------:R-:W-:-:S04]  /*0060*/  IMAD.WIDE.U32 R4, P0, R8, 0x4ec4ec4e, R2 ;  /* 0x4ec4ec4e08047825 */ /* 0x000fc80007800002 */
[----:B------:R-:W-:-:S04]  /*0070*/  IMAD.WIDE.U32 R2, R8, -0x3b13b13b, RZ ;  /* 0xc4ec4ec508027825 */ /* 0x000fc800078e00ff */
[----:B------:R-:W-:Y:S01]  /*0080*/  IMAD.X R7, RZ, RZ, RZ, P0 ;  /* 0x000000ffff077224 */ /* 0x000fe200000e06ff */
[----:B------:R-:W-:Y:S01]  /*0090*/  IADD3 RZ, P0, R3, R4, RZ ;  /* 0x0000000403ff7210 */ /* 0x000fe20007f1e0ff */
[----:B------:R-:W-:-:S04]  /*00a0*/  IMAD.MOV.U32 R6, RZ, RZ, R5 ;  /* 0x000000ffff067224 */ /* 0x000fc800078e0005 */
[----:B------:R-:W-:-:S05]  /*00b0*/  IMAD.WIDE.U32.X R2, R9, 0x4ec4ec4e, R6, P0 ;  /* 0x4ec4ec4e09027825 */ /* 0x000fca00000e0406 */
[----:B------:R-:W-:-:S04]  /*00c0*/  IADD3 R11, P0, R2, 0x3b13b13b, RZ ;  /* 0x3b13b13b020b7810 */ /* 0x000fc80007f1e0ff */
        /* <DEDUP_REMOVED lines=50> */
.L_x_13:
        /* <DEDUP_REMOVED lines=38> */
.L_x_12:
        /* <DEDUP_REMOVED lines=29> */
.L_x_14:
        /* <DEDUP_REMOVED lines=20> */
.L_x_15:
        /* <DEDUP_REMOVED lines=10> */
.L_x_67:


//--------------------- .text.copy_n_2817_to_3072__kernel --------------------------
	.section	.text.copy_n_2817_to_3072__kernel,"ax",@progbits
	.sectioninfo	@"SHI_REGISTERS=36"
	.align	128
        .global         copy_n_2817_to_3072__kernel
        .type           copy_n_2817_to_3072__kernel,@function
        .size           copy_n_2817_to_3072__kernel,(.L_x_68 - copy_n_2817_to_3072__kernel)
        .other          copy_n_2817_to_3072__kernel,@"STO_CUDA_ENTRY STV_DEFAULT"
copy_n_2817_to_3072__kernel:
.text.copy_n_2817_to_3072__kernel:
        /* <DEDUP_REMOVED lines=63> */
.L_x_17:
        /* <DEDUP_REMOVED lines=38> */
.L_x_16:
        /* <DEDUP_REMOVED lines=29> */
.L_x_18:
        /* <DEDUP_REMOVED lines=20> */
.L_x_19:
        /* <DEDUP_REMOVED lines=10> */
.L_x_68:


//--------------------- .text.copy_n_2561_to_2816__kernel --------------------------
	.section	.text.copy_n_2561_to_2816__kernel,"ax",@progbits
	.sectioninfo	@"SHI_REGISTERS=36"
	.align	128
        .global         copy_n_2561_to_2816__kernel
        .type           copy_n_2561_to_2816__kernel,@function
        .size           copy_n_2561_to_2816__kernel,(.L_x_69 - copy_n_2561_to_2816__kernel)
        .other          copy_n_2561_to_2816__kernel,@"STO_CUDA_ENTRY STV_DEFAULT"
copy_n_2561_to_2816__kernel:
.text.copy_n_2561_to_2816__kernel:
        /* <DEDUP_REMOVED lines=63> */
.L_x_21:
        /* <DEDUP_REMOVED lines=38> */
.L_x_20:
        /* <DEDUP_REMOVED lines=29> */
.L_x_22:
        /* <DEDUP_REMOVED lines=20> */
.L_x_23:
        /* <DEDUP_REMOVED lines=10> */
.L_x_69:


//--------------------- .text.copy_n_2305_to_2560__kernel --------------------------
	.section	.text.copy_n_2305_to_2560__kernel,"ax",@progbits
	.sectioninfo	@"SHI_REGISTERS=36"
	.align	128
        .global         copy_n_2305_to_2560__kernel
        .type           copy_n_2305_to_2560__kernel,@function
        .size           copy_n_2305_to_2560__kernel,(.L_x_70 - copy_n_2305_to_2560__kernel)
        .other          copy_n_2305_to_2560__kernel,@"STO_CUDA_ENTRY STV_DEFAULT"
copy_n_2305_to_2560__kernel:
.text.copy_n_2305_to_2560__kernel:
        /* <DEDUP_REMOVED lines=63> */
.L_x_25:
        /* <DEDUP_REMOVED lines=38> */
.L_x_24:
        /* <DEDUP_REMOVED lines=29> */
.L_x_26:
        /* <DEDUP_REMOVED lines=20> */
.L_x_27:
        /* <DEDUP_REMOVED lines=10> */
.L_x_70:


//--------------------- .text.copy_n_2049_to_2304__kernel --------------------------
	.section	.text.copy_n_2049_to_2304__kernel,"ax",@progbits
	.sectioninfo	@"SHI_REGISTERS=36"
	.align	128
        .global         copy_n_2049_to_2304__kernel
        .type           copy_n_2049_to_2304__kernel,@function
        .size           copy_n_2049_to_2304__kernel,(.L_x_71 - copy_n_2049_to_2304__kernel)
        .other          copy_n_2049_to_2304__kernel,@"STO_CUDA_ENTRY STV_DEFAULT"
copy_n_2049_to_2304__kernel:
.text.copy_n_2049_to_2304__kernel:
        /* <DEDUP_REMOVED lines=63> */
.L_x_29:
        /* <DEDUP_REMOVED lines=38> */
.L_x_28:
        /* <DEDUP_REMOVED lines=29> */
.L_x_30:
        /* <DEDUP_REMOVED lines=20> */
.L_x_31:
        /* <DEDUP_REMOVED lines=10> */
.L_x_71:


//--------------------- .text.copy_n_1793_to_2048__kernel --------------------------
	.section	.text.copy_n_1793_to_2048__kernel,"ax",@progbits
	.sectioninfo	@"SHI_REGISTERS=35"
	.align	128
        .global         copy_n_1793_to_2048__kernel
        .type           copy_n_1793_to_2048__kernel,@function
        .size           copy_n_1793_to_2048__kernel,(.L_x_72 - copy_n_1793_to_2048__kernel)
        .other          copy_n_1793_to_2048__kernel,@"STO_CUDA_ENTRY STV_DEFAULT"
copy_n_1793_to_2048__kernel:
.text.copy_n_1793_to_2048__kernel:
        /* <DEDUP_REMOVED lines=48> */
.L_x_33:
        /* <DEDUP_REMOVED lines=38> */
.L_x_32:
        /* <DEDUP_REMOVED lines=29> */
.L_x_34:
        /* <DEDUP_REMOVED lines=20> */
.L_x_35:
        /* <DEDUP_REMOVED lines=9> */
.L_x_72:


//--------------------- .text.copy_n_1537_to_1792__kernel --------------------------
	.section	.text.copy_n_1537_to_1792__kernel,"ax",@progbits
	.sectioninfo	@"SHI_REGISTERS=36"
	.align	128
        .global         copy_n_1537_to_1792__kernel
        .type           copy_n_1537_to_1792__kernel,@function
        .size           copy_n_1537_to_1792__kernel,(.L_x_73 - copy_n_1537_to_1792__kernel)
        .other          copy_n_1537_to_1792__kernel,@"STO_CUDA_ENTRY STV_DEFAULT"
copy_n_1537_to_1792__kernel:
.text.copy_n_1537_to_1792__kernel:
        /* <DEDUP_REMOVED lines=63> */
.L_x_37:
        /* <DEDUP_REMOVED lines=38> */
.L_x_36:
        /* <DEDUP_REMOVED lines=29> */
.L_x_38:
        /* <DEDUP_REMOVED lines=20> */
.L_x_39:
        /* <DEDUP_REMOVED lines=10> */
.L_x_73:


//--------------------- .text.copy_n_1281_to_1536__kernel --------------------------
	.section	.text.copy_n_1281_to_1536__kernel,"ax",@progbits
	.sectioninfo	@"SHI_REGISTERS=36"
	.align	128
        .global         copy_n_1281_to_1536__kernel
        .type           copy_n_1281_to_1536__kernel,@function
        .size           copy_n_1281_to_1536__kernel,(.L_x_74 - copy_n_1281_to_1536__kernel)
        .other          copy_n_1281_to_1536__kernel,@"STO_CUDA_ENTRY STV_DEFAULT"
copy_n_1281_to_1536__kernel:
.text.copy_n_1281_to_1536__kernel:
        /* <DEDUP_REMOVED lines=63> */
.L_x_41:
        /* <DEDUP_REMOVED lines=38> */
.L_x_40:
        /* <DEDUP_REMOVED lines=29> */
.L_x_42:
        /* <DEDUP_REMOVED lines=20> */
.L_x_43:
        /* <DEDUP_REMOVED lines=10> */
.L_x_74:


//--------------------- .text.copy_n_1025_to_1280__kernel --------------------------
	.section	.text.copy_n_1025_to_1280__kernel,"ax",@progbits
	.sectioninfo	@"SHI_REGISTERS=36"
	.align	128
        .global         copy_n_1025_to_1280__kernel
        .type           copy_n_1025_to_1280__kernel,@function
        .size           copy_n_1025_to_1280__kernel,(.L_x_75 - copy_n_1025_to_1280__kernel)
        .other          copy_n_1025_to_1280__kernel,@"STO_CUDA_ENTRY STV_DEFAULT"
copy_n_1025_to_1280__kernel:
.text.copy_n_1025_to_1280__kernel:
        /* <DEDUP_REMOVED lines=63> */
.L_x_45:
        /* <DEDUP_REMOVED lines=38> */
.L_x_44:
        /* <DEDUP_REMOVED lines=29> */
.L_x_46:
        /* <DEDUP_REMOVED lines=20> */
.L_x_47:
        /* <DEDUP_REMOVED lines=10> */
.L_x_75:


//--------------------- .text.copy_n_769_to_1024__kernel --------------------------
	.section	.text.copy_n_769_to_1024__kernel,"ax",@progbits
	.sectioninfo	@"SHI_REGISTERS=35"
	.align	128
        .global         copy_n_769_to_1024__kernel
        .type           copy_n_769_to_1024__kernel,@function
        .size           copy_n_769_to_1024__kernel,(.L_x_76 - copy_n_769_to_1024__kernel)
        .other          copy_n_769_to_1024__kernel,@"STO_CUDA_ENTRY STV_DEFAULT"
copy_n_769_to_1024__kernel:
.text.copy_n_769_to_1024__kernel:
        /* <DEDUP_REMOVED lines=48> */
.L_x_49:
        /* <DEDUP_REMOVED lines=38> */
.L_x_48:
        /* <DEDUP_REMOVED lines=29> */
.L_x_50:
        /* <DEDUP_REMOVED lines=20> */
.L_x_51:
        /* <DEDUP_REMOVED lines=9> */
.L_x_76:


//--------------------- .text.copy_n_513_to_768__kernel --------------------------
	.section	.text.copy_n_513_to_768__kernel,"ax",@progbits
	.sectioninfo	@"SHI_REGISTERS=36"
	.align	128
        .global         copy_n_513_to_768__kernel
        .type           copy_n_513_to_768__kernel,@function
        .size           copy_n_513_to_768__kernel,(.L_x_77 - copy_n_513_to_768__kernel)
        .other          copy_n_513_to_768__kernel,@"STO_CUDA_ENTRY STV_DEFAULT"
copy_n_513_to_768__kernel:
.text.copy_n_513_to_768__kernel:
        /* <DEDUP_REMOVED lines=63> */
.L_x_53:
        /* <DEDUP_REMOVED lines=38> */
.L_x_52:
        /* <DEDUP_REMOVED lines=29> */
.L_x_54:
        /* <DEDUP_REMOVED lines=20> */
.L_x_55:
        /* <DEDUP_REMOVED lines=10> */
.L_x_77:


//--------------------- .text.copy_n_257_to_512__kernel --------------------------
	.section	.text.copy_n_257_to_512__kernel,"ax",@progbits
	.sectioninfo	@"SHI_REGISTERS=35"
	.align	128
        .global         copy_n_257_to_512__kernel
        .type           copy_n_257_to_512__kernel,@function
        .size           copy_n_257_to_512__kernel,(.L_x_78 - copy_n_257_to_512__kernel)
        .other          copy_n_257_to_512__kernel,@"STO_CUDA_ENTRY STV_DEFAULT"
copy_n_257_to_512__kernel:
.text.copy_n_257_to_512__kernel:
        /* <DEDUP_REMOVED lines=48> */
.L_x_57:
        /* <DEDUP_REMOVED lines=38> */
.L_x_56:
        /* <DEDUP_REMOVED lines=29> */
.L_x_58:
        /* <DEDUP_REMOVED lines=20> */
.L_x_59:
        /* <DEDUP_REMOVED lines=9> */
.L_x_78:


//--------------------- .text.copy_n_1_to_256__kernel --------------------------
	.section	.text.copy_n_1_to_256__kernel,"ax",@progbits
	.sectioninfo	@"SHI_REGISTERS=35"
	.align	128
        .global         copy_n_1_to_256__kernel
        .type           copy_n_1_to_256__kernel,@function
        .size           copy_n_1_to_256__kernel,(.L_x_79 - copy_n_1_to_256__kernel)
        .other          copy_n_1_to_256__kernel,@"STO_CUDA_ENTRY STV_DEFAULT"
copy_n_1_to_256__kernel:
.text.copy_n_1_to_256__kernel:
        /* <DEDUP_REMOVED lines=48> */
.L_x_61:
        /* <DEDUP_REMOVED lines=38> */
.L_x_60:
        /* <DEDUP_REMOVED lines=29> */
.L_x_62:
        /* <DEDUP_REMOVED lines=20> */
.L_x_63:
        /* <DEDUP_REMOVED lines=9> */
.L_x_79:
